	.target	sm_80

	.elftype	@"ET_EXEC"


//--------------------- .note.nv.tkinfo           --------------------------
	.section	.note.nv.tkinfo,"",@"SHT_NOTE"
	.sectionflags	@"SHF_NOTE_NV_TKINFO"
	.tkinfo
        /*0018*/ 	.word	0x00000002
        /*0030*/ 	.string	""
        /*0030*/ 	.string	"ptxas"
        /*0030*/ 	.string	"Cuda compilation tools, release 13.0, V13.0.88"
        /*0030*/ 	.string	"Build cuda_13.0.r13.0/compiler.36424714_0"
        /*0030*/ 	.string	"-v  -suppress-debug-info  -lineinfo  -arch sm_80 "



//--------------------- .note.nv.cuinfo           --------------------------
	.section	.note.nv.cuinfo,"",@"SHT_NOTE"
	.sectionflags	@"SHF_NOTE_NV_CUINFO"
        /*0018*/ 	.short	0x0002
        /*001a*/ 	.short	0x0050
        /*001c*/ 	.short	0x0082
	.zero		2


//--------------------- .nv.info                  --------------------------
	.section	.nv.info,"",@"SHT_CUDA_INFO"
	.align	4


	//----- nvinfo : EIATTR_REGCOUNT
	.align		4
        /*0000*/ 	.byte	0x04, 0x2f
        /*0002*/ 	.short	(.L_1 - .L_0)
	.align		4
.L_0:
        /*0004*/ 	.word	index@(matmul_kernel)
        /*0008*/ 	.word	0x00000080


	//----- nvinfo : EIATTR_FRAME_SIZE
	.align		4
.L_1:
        /*000c*/ 	.byte	0x04, 0x11
        /*000e*/ 	.short	(.L_3 - .L_2)
	.align		4
.L_2:
        /*0010*/ 	.word	index@(matmul_kernel)
        /*0014*/ 	.word	0x00000000


	//----- nvinfo : EIATTR_MIN_STACK_SIZE
	.align		4
.L_3:
        /*0018*/ 	.byte	0x04, 0x12
        /*001a*/ 	.short	(.L_5 - .L_4)
	.align		4
.L_4:
        /*001c*/ 	.word	index@(matmul_kernel)
        /*0020*/ 	.word	0x00000000
.L_5:


//--------------------- .nv.info.matmul_kernel    --------------------------
	.section	.nv.info.matmul_kernel,"",@"SHT_CUDA_INFO"
	.sectionflags	@""
	.align	4


	//----- nvinfo : EIATTR_CUDA_API_VERSION
	.align		4
        /*0000*/ 	.byte	0x04, 0x37
        /*0002*/ 	.short	(.L_7 - .L_6)
.L_6:
        /*0004*/ 	.word	0x00000082


	//----- nvinfo : EIATTR_SW2861232_WAR
	.align		4
.L_7:
        /*0008*/ 	.byte	0x01, 0x35
	.zero		2


	//----- nvinfo : EIATTR_PARAM_CBANK
	.align		4
        /*000c*/ 	.byte	0x04, 0x0a
        /*000e*/ 	.short	(.L_9 - .L_8)
	.align		4
.L_8:
        /*0010*/ 	.word	index@(.nv.constant0.matmul_kernel)
        /*0014*/ 	.short	0x0160
        /*0016*/ 	.short	0x0050


	//----- nvinfo : EIATTR_CBANK_PARAM_SIZE
	.align		4
.L_9:
        /*0018*/ 	.byte	0x03, 0x19
        /*001a*/ 	.short	0x0050


	//----- nvinfo : EIATTR_KPARAM_INFO
	.align		4
        /*001c*/ 	.byte	0x04, 0x17
        /*001e*/ 	.short	(.L_11 - .L_10)
.L_10:
        /*0020*/ 	.word	0x00000000
        /*0024*/ 	.short	0x000d
        /*0026*/ 	.short	0x0048
        /*0028*/ 	.byte	0x00, 0xf4, 0x21, 0x00


	//----- nvinfo : EIATTR_KPARAM_INFO
	.align		4
.L_11:
        /*002c*/ 	.byte	0x04, 0x17
        /*002e*/ 	.short	(.L_13 - .L_12)
.L_12:
        /*0030*/ 	.word	0x00000000
        /*0034*/ 	.short	0x000c
        /*0036*/ 	.short	0x0040
        /*0038*/ 	.byte	0x00, 0xf4, 0x21, 0x00


	//----- nvinfo : EIATTR_KPARAM_INFO
	.align		4
.L_13:
        /*003c*/ 	.byte	0x04, 0x17
        /*003e*/ 	.short	(.L_15 - .L_14)
.L_14:
        /*0040*/ 	.word	0x00000000
        /*0044*/ 	.short	0x000b
        /*0046*/ 	.short	0x0038
        /*0048*/ 	.byte	0x00, 0xf0, 0x11, 0x00


	//----- nvinfo : EIATTR_KPARAM_INFO
	.align		4
.L_15:
        /*004c*/ 	.byte	0x04, 0x17
        /*004e*/ 	.short	(.L_17 - .L_16)
.L_16:
        /*0050*/ 	.word	0x00000000
        /*0054*/ 	.short	0x000a
        /*0056*/ 	.short	0x0034
        /*0058*/ 	.byte	0x00, 0xf0, 0x11, 0x00


	//----- nvinfo : EIATTR_KPARAM_INFO
	.align		4
.L_17:
        /*005c*/ 	.byte	0x04, 0x17
        /*005e*/ 	.short	(.L_19 - .L_18)
.L_18:
        /*0060*/ 	.word	0x00000000
        /*0064*/ 	.short	0x0009
        /*0066*/ 	.short	0x0030
        /*0068*/ 	.byte	0x00, 0xf0, 0x11, 0x00


	//----- nvinfo : EIATTR_KPARAM_INFO
	.align		4
.L_19:
        /*006c*/ 	.byte	0x04, 0x17
        /*006e*/ 	.short	(.L_21 - .L_20)
.L_20:
        /*0070*/ 	.word	0x00000000
        /*0074*/ 	.short	0x0008
        /*0076*/ 	.short	0x002c
        /*0078*/ 	.byte	0x00, 0xf0, 0x11, 0x00


	//----- nvinfo : EIATTR_KPARAM_INFO
	.align		4
.L_21:
        /*007c*/ 	.byte	0x04, 0x17
        /*007e*/ 	.short	(.L_23 - .L_22)
.L_22:
        /*0080*/ 	.word	0x00000000
        /*0084*/ 	.short	0x0007
        /*0086*/ 	.short	0x0028
        /*0088*/ 	.byte	0x00, 0xf0, 0x11, 0x00


	//----- nvinfo : EIATTR_KPARAM_INFO
	.align		4
.L_23:
        /*008c*/ 	.byte	0x04, 0x17
        /*008e*/ 	.short	(.L_25 - .L_24)
.L_24:
        /*0090*/ 	.word	0x00000000
        /*0094*/ 	.short	0x0006
        /*0096*/ 	.short	0x0024
        /*0098*/ 	.byte	0x00, 0xf0, 0x11, 0x00


	//----- nvinfo : EIATTR_KPARAM_INFO
	.align		4
.L_25:
        /*009c*/ 	.byte	0x04, 0x17
        /*009e*/ 	.short	(.L_27 - .L_26)
.L_26:
        /*00a0*/ 	.word	0x00000000
        /*00a4*/ 	.short	0x0005
        /*00a6*/ 	.short	0x0020
        /*00a8*/ 	.byte	0x00, 0xf0, 0x11, 0x00


	//----- nvinfo : EIATTR_KPARAM_INFO
	.align		4
.L_27:
        /*00ac*/ 	.byte	0x04, 0x17
        /*00ae*/ 	.short	(.L_29 - .L_28)
.L_28:
        /*00b0*/ 	.word	0x00000000
        /*00b4*/ 	.short	0x0004
        /*00b6*/ 	.short	0x001c
        /*00b8*/ 	.byte	0x00, 0xf0, 0x11, 0x00


	//----- nvinfo : EIATTR_KPARAM_INFO
	.align		4
.L_29:
        /*00bc*/ 	.byte	0x04, 0x17
        /*00be*/ 	.short	(.L_31 - .L_30)
.L_30:
        /*00c0*/ 	.word	0x00000000
        /*00c4*/ 	.short	0x0003
        /*00c6*/ 	.short	0x0018
        /*00c8*/ 	.byte	0x00, 0xf0, 0x11, 0x00


	//----- nvinfo : EIATTR_KPARAM_INFO
	.align		4
.L_31:
        /*00cc*/ 	.byte	0x04, 0x17
        /*00ce*/ 	.short	(.L_33 - .L_32)
.L_32:
        /*00d0*/ 	.word	0x00000000
        /*00d4*/ 	.short	0x0002
        /*00d6*/ 	.short	0x0010
        /*00d8*/ 	.byte	0x00, 0xf4, 0x21, 0x00


	//----- nvinfo : EIATTR_KPARAM_INFO
	.align		4
.L_33:
        /*00dc*/ 	.byte	0x04, 0x17
        /*00de*/ 	.short	(.L_35 - .L_34)
.L_34:
        /*00e0*/ 	.word	0x00000000
        /*00e4*/ 	.short	0x0001
        /*00e6*/ 	.short	0x0008
        /*00e8*/ 	.byte	0x00, 0xf4, 0x21, 0x00


	//----- nvinfo : EIATTR_KPARAM_INFO
	.align		4
.L_35:
        /*00ec*/ 	.byte	0x04, 0x17
        /*00ee*/ 	.short	(.L_37 - .L_36)
.L_36:
        /*00f0*/ 	.word	0x00000000
        /*00f4*/ 	.short	0x0000
        /*00f6*/ 	.short	0x0000
        /*00f8*/ 	.byte	0x00, 0xf4, 0x21, 0x00


	//----- nvinfo : EIATTR_MAXREG_COUNT
	.align		4
.L_37:
        /*00fc*/ 	.byte	0x03, 0x1b
        /*00fe*/ 	.short	0x00ff


	//----- nvinfo : EIATTR_NUM_BARRIERS
	.align		4
        /*0100*/ 	.byte	0x02, 0x4c
        /*0102*/ 	.byte	0x01
	.zero		1


	//----- nvinfo : EIATTR_MERCURY_ISA_VERSION
	.align		4
        /*0104*/ 	.byte	0x03, 0x5f
        /*0106*/ 	.short	0x0000


	//----- nvinfo : EIATTR_EXIT_INSTR_OFFSETS
	.align		4
        /*0108*/ 	.byte	0x04, 0x1c
        /*010a*/ 	.short	(.L_39 - .L_38)


	//   ....[0]....
.L_38:
        /*010c*/ 	.word	0x00002020


	//   ....[1]....
        /*0110*/ 	.word	0x00002050


	//----- nvinfo : EIATTR_REQNTID
	.align		4
.L_39:
        /*0114*/ 	.byte	0x04, 0x10
        /*0116*/ 	.short	(.L_41 - .L_40)
.L_40:
        /*0118*/ 	.word	0x00000040
        /*011c*/ 	.word	0x00000001
        /*0120*/ 	.word	0x00000001
.L_41:


//--------------------- .nv.callgraph             --------------------------
	.section	.nv.callgraph,"",@"SHT_CUDA_CALLGRAPH"
	.align	4
	.sectionentsize	8
	.align		4
        /*0000*/ 	.word	0x00000000
	.align		4
        /*0004*/ 	.word	0xffffffff
	.align		4
        /*0008*/ 	.word	0x00000000
	.align		4
        /*000c*/ 	.word	0xfffffffe
	.align		4
        /*0010*/ 	.word	0x00000000
	.align		4
        /*0014*/ 	.word	0xfffffffd
	.align		4
        /*0018*/ 	.word	0x00000000
	.align		4
        /*001c*/ 	.word	0xfffffffc


//--------------------- .nv.rel.action            --------------------------
	.section	.nv.rel.action,"",@"SHT_CUDA_RELOCINFO"
	.align	8
	.sectionentsize	8
        /*0000*/ 	.byte	0x73, 0x00, 0x00, 0x00, 0x00, 0x00, 0x00, 0x00, 0x00, 0x00, 0x00, 0x11, 0x25, 0x00, 0x05, 0x36


//--------------------- .nv.constant0.matmul_kernel --------------------------
	.section	.nv.constant0.matmul_kernel,"a",@progbits
	.sectionflags	@""
	.align	4
.nv.constant0.matmul_kernel:
	.zero		432


//--------------------- .text.matmul_kernel       --------------------------
	.section	.text.matmul_kernel,"ax",@progbits
	.sectioninfo	@"SHI_REGISTERS=128"
	.align	128
        .global         matmul_kernel
        .type           matmul_kernel,@function
        .size           matmul_kernel,(.L_x_3 - matmul_kernel)
        .other          matmul_kernel,@"STO_CUDA_ENTRY STV_DEFAULT"
matmul_kernel:
.text.matmul_kernel:
[----:B------:R-:W-:Y:S02]  /*0000*/  IMAD.MOV.U32 R1, RZ, RZ, c[0x0][0x28] ;  /* 0x00000a00ff017624 */ /* 0x000fe400078e00ff */
[----:B------:R-:W-:Y:S01]  /*0010*/  IMAD.MOV.U32 R0, RZ, RZ, c[0x0][0x17c] ;  /* 0x00005f00ff007624 */ /* 0x000fe200078e00ff */
[----:B------:R-:W0:Y:S01]  /*0020*/  S2R R5, SR_CTAID.X ;  /* 0x0000000000057919 */ /* 0x000e220000002500 */
[----:B------:R-:W-:Y:S01]  /*0030*/  IMAD.MOV.U32 R18, RZ, RZ, c[0x0][0x180] ;  /* 0x00006000ff127624 */ /* 0x000fe200078e00ff */
[----:B------:R-:W-:Y:S01]  /*0040*/  ULDC.64 UR6, c[0x0][0x118] ;  /* 0x0000460000067ab9 */ /* 0x000fe20000000a00 */
[----:B------:R-:W-:Y:S01]  /*0050*/  CS2R R44, SRZ ;  /* 0x00000000002c7805 */ /* 0x000fe2000001ff00 */
[----:B------:R-:W-:Y:S01]  /*0060*/  IADD3 R0, R0, 0xf, RZ ;  /* 0x0000000f00007810 */ /* 0x000fe20007ffe0ff */
[----:B------:R-:W-:Y:S01]  /*0070*/  CS2R R46, SRZ ;  /* 0x00000000002e7805 */ /* 0x000fe2000001ff00 */
[----:B------:R-:W-:Y:S02]  /*0080*/  IADD3 R18, R18, 0x1f, RZ ;  /* 0x0000001f12127810 */ /* 0x000fe40007ffe0ff */
[----:B------:R-:W-:-:S04]  /*0090*/  SHF.R.S32.HI R3, RZ, 0x1f, R0 ;  /* 0x0000001fff037819 */ /* 0x000fc80000011400 */
[----:B------:R-:W-:-:S04]  /*00a0*/  LEA.HI R3, R3, R0, RZ, 0x4 ;  /* 0x0000000003037211 */ /* 0x000fc800078f20ff */
[----:B------:R-:W-:-:S05]  /*00b0*/  SHF.R.S32.HI R3, RZ, 0x4, R3 ;  /* 0x00000004ff037819 */ /* 0x000fca0000011403 */
[----:B------:R-:W-:Y:S01]  /*00c0*/  IMAD.SHL.U32 R4, R3, 0x8, RZ ;  /* 0x0000000803047824 */ /* 0x000fe200078e00ff */
[----:B0-----:R-:W-:-:S04]  /*00d0*/  IABS R8, R5 ;  /* 0x0000000500087213 */ /* 0x001fc80000000000 */
[-C--:B------:R-:W-:Y:S02]  /*00e0*/  IABS R7, R4.reuse ;  /* 0x0000000400077213 */ /* 0x080fe40000000000 */
[----:B------:R-:W-:Y:S02]  /*00f0*/  IABS R10, R4 ;  /* 0x00000004000a7213 */ /* 0x000fe40000000000 */
[----:B------:R-:W0:Y:S08]  /*0100*/  I2F.RP R0, R7 ;  /* 0x0000000700007306 */ /* 0x000e300000209400 */
[----:B0-----:R-:W0:Y:S02]  /*0110*/  MUFU.RCP R0, R0 ;  /* 0x0000000000007308 */ /* 0x001e240000001000 */
[----:B0-----:R-:W-:Y:S01]  /*0120*/  IADD3 R2, R0, 0xffffffe, RZ ;  /* 0x0ffffffe00027810 */ /* 0x001fe20007ffe0ff */
[----:B------:R-:W-:-:S05]  /*0130*/  IMAD.MOV R0, RZ, RZ, -R10 ;  /* 0x000000ffff007224 */ /* 0x000fca00078e0a0a */
[----:B------:R0:W1:Y:S02]  /*0140*/  F2I.FTZ.U32.TRUNC.NTZ R3, R2 ;  /* 0x0000000200037305 */ /* 0x000064000021f000 */
[----:B0-----:R-:W-:Y:S02]  /*0150*/  IMAD.MOV.U32 R2, RZ, RZ, RZ ;  /* 0x000000ffff027224 */ /* 0x001fe400078e00ff */
[----:B-1----:R-:W-:-:S04]  /*0160*/  IMAD.MOV R6, RZ, RZ, -R3 ;  /* 0x000000ffff067224 */ /* 0x002fc800078e0a03 */
[----:B------:R-:W-:Y:S02]  /*0170*/  IMAD R9, R6, R7, RZ ;  /* 0x0000000706097224 */ /* 0x000fe400078e02ff */
[----:B------:R-:W-:Y:S02]  /*0180*/  IMAD.MOV.U32 R6, RZ, RZ, R8 ;  /* 0x000000ffff067224 */ /* 0x000fe400078e0008 */
[----:B------:R-:W-:-:S06]  /*0190*/  IMAD.HI.U32 R3, R3, R9, R2 ;  /* 0x0000000903037227 */ /* 0x000fcc00078e0002 */
[----:B------:R-:W-:-:S04]  /*01a0*/  IMAD.HI.U32 R3, R3, R6, RZ ;  /* 0x0000000603037227 */ /* 0x000fc800078e00ff */
[----:B------:R-:W-:-:S05]  /*01b0*/  IMAD R0, R3, R0, R6 ;  /* 0x0000000003007224 */ /* 0x000fca00078e0206 */
[----:B------:R-:W-:-:S13]  /*01c0*/  ISETP.GT.U32.AND P1, PT, R7, R0, PT ;  /* 0x000000000700720c */ /* 0x000fda0003f24070 */
[----:B------:R-:W-:Y:S01]  /*01d0*/  @!P1 IMAD.IADD R0, R0, 0x1, -R7 ;  /* 0x0000000100009824 */ /* 0x000fe200078e0a07 */
[----:B------:R-:W-:Y:S02]  /*01e0*/  @!P1 IADD3 R3, R3, 0x1, RZ ;  /* 0x0000000103039810 */ /* 0x000fe40007ffe0ff */
[----:B------:R-:W-:Y:S02]  /*01f0*/  ISETP.NE.AND P1, PT, R4, RZ, PT ;  /* 0x000000ff0400720c */ /* 0x000fe40003f25270 */
[----:B------:R-:W-:Y:S02]  /*0200*/  ISETP.GE.U32.AND P0, PT, R0, R7, PT ;  /* 0x000000070000720c */ /* 0x000fe40003f06070 */
[----:B------:R-:W-:-:S04]  /*0210*/  LOP3.LUT R0, R5, R4, RZ, 0x3c, !PT ;  /* 0x0000000405007212 */ /* 0x000fc800078e3cff */
[----:B------:R-:W-:Y:S01]  /*0220*/  ISETP.GE.AND P2, PT, R0, RZ, PT ;  /* 0x000000ff0000720c */ /* 0x000fe20003f46270 */
[----:B------:R-:W-:-:S05]  /*0230*/  IMAD.MOV.U32 R0, RZ, RZ, 0x1f ;  /* 0x0000001fff007424 */ /* 0x000fca00078e00ff */
[----:B------:R-:W-:Y:S02]  /*0240*/  IADD3 R0, R0, c[0x0][0x178], RZ ;  /* 0x00005e0000007a10 */ /* 0x000fe40007ffe0ff */
[----:B------:R-:W-:-:S05]  /*0250*/  @P0 IADD3 R3, R3, 0x1, RZ ;  /* 0x0000000103030810 */ /* 0x000fca0007ffe0ff */
[----:B------:R-:W-:Y:S01]  /*0260*/  IMAD.MOV.U32 R2, RZ, RZ, R3 ;  /* 0x000000ffff027224 */ /* 0x000fe200078e0003 */
[----:B------:R-:W-:-:S03]  /*0270*/  SHF.R.S32.HI R3, RZ, 0x1f, R0 ;  /* 0x0000001fff037819 */ /* 0x000fc60000011400 */
[----:B------:R-:W-:Y:S01]  /*0280*/  @!P2 IMAD.MOV R2, RZ, RZ, -R2 ;  /* 0x000000ffff02a224 */ /* 0x000fe200078e0a02 */
[----:B------:R-:W-:Y:S02]  /*0290*/  @!P1 LOP3.LUT R2, RZ, R4, RZ, 0x33, !PT ;  /* 0x00000004ff029212 */ /* 0x000fe400078e33ff */
[----:B------:R-:W-:-:S03]  /*02a0*/  LEA.HI R3, R3, R0, RZ, 0x5 ;  /* 0x0000000003037211 */ /* 0x000fc600078f28ff */
[----:B------:R-:W-:Y:S02]  /*02b0*/  IMAD.SHL.U32 R14, R2, 0x8, RZ ;  /* 0x00000008020e7824 */ /* 0x000fe400078e00ff */
[----:B------:R-:W-:-:S03]  /*02c0*/  IMAD.MOV R2, RZ, RZ, -R2 ;  /* 0x000000ffff027224 */ /* 0x000fc600078e0a02 */
[----:B------:R-:W-:Y:S01]  /*02d0*/  LEA.HI.SX32 R3, R3, -R14, 0x1b ;  /* 0x8000000e03037211 */ /* 0x000fe200078fdaff */
[----:B------:R-:W-:-:S03]  /*02e0*/  IMAD R4, R4, R2, R5 ;  /* 0x0000000204047224 */ /* 0x000fc600078e0205 */
[----:B------:R-:W-:Y:S02]  /*02f0*/  IMNMX R11, R3, 0x8, PT ;  /* 0x00000008030b7817 */ /* 0x000fe40003800200 */
[----:B------:R-:W-:Y:S02]  /*0300*/  IABS R9, R4 ;  /* 0x0000000400097213 */ /* 0x000fe40000000000 */
[----:B------:R-:W-:-:S04]  /*0310*/  IABS R7, R11 ;  /* 0x0000000b00077213 */ /* 0x000fc80000000000 */
[----:B------:R-:W0:Y:S08]  /*0320*/  I2F.RP R0, R7 ;  /* 0x0000000700007306 */ /* 0x000e300000209400 */
[----:B0-----:R-:W0:Y:S02]  /*0330*/  MUFU.RCP R0, R0 ;  /* 0x0000000000007308 */ /* 0x001e240000001000 */
[----:B0-----:R-:W-:-:S06]  /*0340*/  IADD3 R3, R0, 0xffffffe, RZ ;  /* 0x0ffffffe00037810 */ /* 0x001fcc0007ffe0ff */
[----:B------:R-:W0:Y:S02]  /*0350*/  F2I.FTZ.U32.TRUNC.NTZ R3, R3 ;  /* 0x0000000300037305 */ /* 0x000e24000021f000 */
[----:B0-----:R-:W-:-:S04]  /*0360*/  IMAD.MOV R6, RZ, RZ, -R3 ;  /* 0x000000ffff067224 */ /* 0x001fc800078e0a03 */
[----:B------:R-:W-:Y:S01]  /*0370*/  IMAD.MOV.U32 R2, RZ, RZ, R6 ;  /* 0x000000ffff027224 */ /* 0x000fe200078e0006 */
[----:B------:R-:W-:-:S03]  /*0380*/  IABS R6, R11 ;  /* 0x0000000b00067213 */ /* 0x000fc60000000000 */
[----:B------:R-:W-:Y:S02]  /*0390*/  IMAD R5, R2, R7, RZ ;  /* 0x0000000702057224 */ /* 0x000fe400078e02ff */
[----:B------:R-:W-:Y:S02]  /*03a0*/  IMAD.MOV.U32 R2, RZ, RZ, RZ ;  /* 0x000000ffff027224 */ /* 0x000fe400078e00ff */
[----:B------:R-:W-:Y:S02]  /*03b0*/  IMAD.MOV R0, RZ, RZ, -R6 ;  /* 0x000000ffff007224 */ /* 0x000fe400078e0a06 */
        /* <DEDUP_REMOVED lines=9> */
[----:B------:R-:W-:Y:S02]  /*0450*/  ISETP.GE.AND P2, PT, R0, RZ, PT ;  /* 0x000000ff0000720c */ /* 0x000fe40003f46270 */
[----:B------:R-:W0:Y:S05]  /*0460*/  S2R R0, SR_TID.X ;  /* 0x0000000000007919 */ /* 0x000e2a0000002100 */
[----:B------:R-:W-:Y:S02]  /*0470*/  @P0 IADD3 R2, R2, 0x1, RZ ;  /* 0x0000000102020810 */ /* 0x000fe40007ffe0ff */
[----:B------:R-:W-:-:S03]  /*0480*/  ISETP.GE.AND P0, PT, R18, 0x20, PT ;  /* 0x000000201200780c */ /* 0x000fc60003f06270 */
[----:B------:R-:W-:-:S04]  /*0490*/  IMAD.MOV.U32 R3, RZ, RZ, R2 ;  /* 0x000000ffff037224 */ /* 0x000fc800078e0002 */
[----:B------:R-:W-:Y:S01]  /*04a0*/  @!P2 IMAD.MOV R3, RZ, RZ, -R3 ;  /* 0x000000ffff03a224 */ /* 0x000fe200078e0a03 */
[----:B------:R-:W-:-:S05]  /*04b0*/  @!P1 LOP3.LUT R3, RZ, R11, RZ, 0x33, !PT ;  /* 0x0000000bff039212 */ /* 0x000fca00078e33ff */
[----:B------:R-:W-:Y:S02]  /*04c0*/  IMAD.MOV R2, RZ, RZ, -R3 ;  /* 0x000000ffff027224 */ /* 0x000fe400078e0a03 */
[----:B------:R-:W-:Y:S02]  /*04d0*/  IMAD.SHL.U32 R13, R3, 0x10, RZ ;  /* 0x00000010030d7824 */ /* 0x000fe400078e00ff */
[----:B------:R-:W-:Y:S01]  /*04e0*/  IMAD R2, R11, R2, R4 ;  /* 0x000000020b027224 */ /* 0x000fe200078e0204 */
[C---:B0-----:R-:W-:Y:S02]  /*04f0*/  LOP3.LUT R3, R0.reuse, 0x1f, RZ, 0xc0, !PT ;  /* 0x0000001f00037812 */ /* 0x041fe400078ec0ff */
[----:B------:R-:W-:Y:S01]  /*0500*/  LOP3.LUT R4, R0, 0x20, RZ, 0xc0, !PT ;  /* 0x0000002000047812 */ /* 0x000fe200078ec0ff */
[----:B------:R-:W-:Y:S01]  /*0510*/  IMAD.IADD R14, R14, 0x1, R2 ;  /* 0x000000010e0e7824 */ /* 0x000fe200078e0202 */
[----:B------:R-:W-:-:S04]  /*0520*/  SHF.R.U32.HI R2, RZ, 0x5, R0 ;  /* 0x00000005ff027819 */ /* 0x000fc80000011600 */
[----:B------:R-:W-:-:S04]  /*0530*/  SGXT.U32 R2, R2, 0x1 ;  /* 0x000000010202781a */ /* 0x000fc80000000000 */
[C---:B------:R-:W-:Y:S02]  /*0540*/  LOP3.LUT R5, R13.reuse, R2, RZ, 0xfc, !PT ;  /* 0x000000020d057212 */ /* 0x040fe400078efcff */
[C-C-:B------:R-:W-:Y:S02]  /*0550*/  LOP3.LUT R6, R13.reuse, 0x2, R2.reuse, 0xfe, !PT ;  /* 0x000000020d067812 */ /* 0x140fe400078efe02 */
[C-C-:B------:R-:W-:Y:S02]  /*0560*/  LOP3.LUT R7, R13.reuse, 0x4, R2.reuse, 0xfe, !PT ;  /* 0x000000040d077812 */ /* 0x140fe400078efe02 */
[C-C-:B------:R-:W-:Y:S02]  /*0570*/  LOP3.LUT R8, R13.reuse, 0x6, R2.reuse, 0xfe, !PT ;  /* 0x000000060d087812 */ /* 0x140fe400078efe02 */
[C-C-:B------:R-:W-:Y:S02]  /*0580*/  LOP3.LUT R9, R13.reuse, 0x8, R2.reuse, 0xfe, !PT ;  /* 0x000000080d097812 */ /* 0x140fe400078efe02 */
[----:B------:R-:W-:-:S02]  /*0590*/  LOP3.LUT R10, R13, 0xa, R2, 0xfe, !PT ;  /* 0x0000000a0d0a7812 */ /* 0x000fc400078efe02 */
[C-C-:B------:R-:W-:Y:S02]  /*05a0*/  LOP3.LUT R11, R13.reuse, 0xc, R2.reuse, 0xfe, !PT ;  /* 0x0000000c0d0b7812 */ /* 0x140fe400078efe02 */
[----:B------:R-:W-:Y:S01]  /*05b0*/  LOP3.LUT R12, R13, 0xe, R2, 0xfe, !PT ;  /* 0x0000000e0d0c7812 */ /* 0x000fe200078efe02 */
[----:B------:R-:W-:Y:S01]  /*05c0*/  IMAD R13, R14, 0x20, R3 ;  /* 0x000000200e0d7824 */ /* 0x000fe200078e0203 */
[----:B------:R-:W-:Y:S05]  /*05d0*/  @!P0 BRA `(.L_x_0) ;  /* 0x000015e000008947 */ /* 0x000fea0003800000 */
[----:B------:R-:W-:Y:S01]  /*05e0*/  IABS R26, c[0x0][0x17c] ;  /* 0x00005f00001a7a13 */ /* 0x000fe20000000000 */
[C---:B------:R-:W-:Y:S01]  /*05f0*/  IMAD.SHL.U32 R21, R0.reuse, 0x40, RZ ;  /* 0x0000004000157824 */ /* 0x040fe200078e00ff */
[----:B------:R-:W-:Y:S01]  /*0600*/  IABS R33, c[0x0][0x178] ;  /* 0x00005e0000217a13 */ /* 0x000fe20000000000 */
[C---:B------:R-:W-:Y:S01]  /*0610*/  IMAD.SHL.U32 R22, R0.reuse, 0x8, RZ ;  /* 0x0000000800167824 */ /* 0x040fe200078e00ff */
[----:B------:R-:W0:Y:S01]  /*0620*/  I2F.RP R19, R26 ;  /* 0x0000001a00137306 */ /* 0x000e220000209400 */
[----:B------:R-:W-:Y:S01]  /*0630*/  IABS R25, R12 ;  /* 0x0000000c00197213 */ /* 0x000fe20000000000 */
[----:B------:R-:W-:Y:S01]  /*0640*/  IMAD.SHL.U32 R57, R0, 0x2, RZ ;  /* 0x0000000200397824 */ /* 0x000fe200078e00ff */
[----:B------:R-:W-:Y:S01]  /*0650*/  LOP3.LUT R21, R21, 0x1c0, RZ, 0xc0, !PT ;  /* 0x000001c015157812 */ /* 0x000fe200078ec0ff */
[----:B------:R-:W-:Y:S01]  /*0660*/  IMAD.MOV.U32 R58, RZ, RZ, c[0x0][0x18c] ;  /* 0x00006300ff3a7624 */ /* 0x000fe200078e00ff */
[----:B------:R-:W-:Y:S01]  /*0670*/  IABS R27, R11 ;  /* 0x0000000b001b7213 */ /* 0x000fe20000000000 */
[----:B------:R-:W-:Y:S01]  /*0680*/  IMAD.MOV.U32 R59, RZ, RZ, c[0x0][0x188] ;  /* 0x00006200ff3b7624 */ /* 0x000fe200078e00ff */
[----:B------:R-:W-:Y:S01]  /*0690*/  IABS R29, R10 ;  /* 0x0000000a001d7213 */ /* 0x000fe20000000000 */
[----:B------:R-:W1:Y:S01]  /*06a0*/  I2F.RP R20, R33 ;  /* 0x0000002100147306 */ /* 0x000e620000209400 */
[----:B------:R-:W-:Y:S01]  /*06b0*/  LOP3.LUT R56, R21, 0x30, R22, 0xf8, !PT ;  /* 0x0000003015387812 */ /* 0x000fe200078ef816 */
[----:B------:R-:W-:Y:S01]  /*06c0*/  IMAD R54, R3, c[0x0][0x18c], RZ ;  /* 0x0000630003367a24 */ /* 0x000fe200078e02ff */
[----:B------:R-:W-:Y:S01]  /*06d0*/  IABS R31, R9 ;  /* 0x00000009001f7213 */ /* 0x000fe20000000000 */
[C---:B------:R-:W-:Y:S01]  /*06e0*/  IMAD R55, R2.reuse, c[0x0][0x188], RZ ;  /* 0x0000620002377a24 */ /* 0x040fe200078e02ff */
[----:B------:R-:W-:Y:S01]  /*06f0*/  IABS R36, R13 ;  /* 0x0000000d00247213 */ /* 0x000fe20000000000 */
[----:B------:R-:W-:Y:S01]  /*0700*/  CS2R R48, SRZ ;  /* 0x0000000000307805 */ /* 0x000fe2000001ff00 */
[C---:B------:R-:W-:Y:S01]  /*0710*/  LOP3.LUT R52, R2.reuse, 0x1c, RZ, 0xfc, !PT ;  /* 0x0000001c02347812 */ /* 0x040fe200078efcff */
[----:B0-----:R-:W0:Y:S01]  /*0720*/  MUFU.RCP R19, R19 ;  /* 0x0000001300137308 */ /* 0x001e220000001000 */
[----:B------:R-:W-:Y:S01]  /*0730*/  LOP3.LUT R53, R2, 0x1e, RZ, 0xfc, !PT ;  /* 0x0000001e02357812 */ /* 0x000fe200078efcff */
[----:B------:R-:W-:Y:S01]  /*0740*/  CS2R R50, SRZ ;  /* 0x0000000000327805 */ /* 0x000fe2000001ff00 */
[----:B------:R-:W-:Y:S01]  /*0750*/  CS2R R44, SRZ ;  /* 0x00000000002c7805 */ /* 0x000fe2000001ff00 */
[----:B------:R-:W-:Y:S01]  /*0760*/  CS2R R46, SRZ ;  /* 0x00000000002e7805 */ /* 0x000fe2000001ff00 */
[----:B------:R-:W-:Y:S01]  /*0770*/  IMAD.SHL.U32 R58, R58, 0x20, RZ ;  /* 0x000000203a3a7824 */ /* 0x000fe200078e00ff */
[----:B------:R-:W-:Y:S01]  /*0780*/  ULDC UR4, c[0x0][0x180] ;  /* 0x0000600000047ab9 */ /* 0x000fe20000000800 */
[----:B------:R-:W-:Y:S01]  /*0790*/  IMAD.SHL.U32 R59, R59, 0x20, RZ ;  /* 0x000000203b3b7824 */ /* 0x000fe200078e00ff */
[----:B-1----:R-:W1:Y:S01]  /*07a0*/  MUFU.RCP R20, R20 ;  /* 0x0000001400147308 */ /* 0x002e620000001000 */
[----:B------:R-:W-:-:S02]  /*07b0*/  IMAD R60, R53, c[0x0][0x188], RZ ;  /* 0x00006200353c7a24 */ /* 0x000fc400078e02ff */
[----:B------:R-:W-:Y:S01]  /*07c0*/  IMAD R61, R52, c[0x0][0x188], RZ ;  /* 0x00006200343d7a24 */ /* 0x000fe200078e02ff */
[----:B0-----:R-:W-:-:S04]  /*07d0*/  IADD3 R14, R19, 0xffffffe, RZ ;  /* 0x0ffffffe130e7810 */ /* 0x001fc80007ffe0ff */
[----:B------:R0:W2:Y:S01]  /*07e0*/  F2I.FTZ.U32.TRUNC.NTZ R15, R14 ;  /* 0x0000000e000f7305 */ /* 0x0000a2000021f000 */
[----:B-1----:R-:W-:-:S07]  /*07f0*/  IADD3 R16, R20, 0xffffffe, RZ ;  /* 0x0ffffffe14107810 */ /* 0x002fce0007ffe0ff */
[----:B------:R1:W3:Y:S01]  /*0800*/  F2I.FTZ.U32.TRUNC.NTZ R17, R16 ;  /* 0x0000001000117305 */ /* 0x0002e2000021f000 */
[----:B0-----:R-:W-:Y:S02]  /*0810*/  IMAD.MOV.U32 R14, RZ, RZ, RZ ;  /* 0x000000ffff0e7224 */ /* 0x001fe400078e00ff */
[----:B--2---:R-:W-:Y:S02]  /*0820*/  IMAD.MOV R23, RZ, RZ, -R15 ;  /* 0x000000ffff177224 */ /* 0x004fe400078e0a0f */
[----:B-1----:R-:W-:Y:S02]  /*0830*/  IMAD.MOV.U32 R16, RZ, RZ, RZ ;  /* 0x000000ffff107224 */ /* 0x002fe400078e00ff */
[----:B------:R-:W-:-:S04]  /*0840*/  IMAD R19, R23, R26, RZ ;  /* 0x0000001a17137224 */ /* 0x000fc800078e02ff */
[----:B------:R-:W-:-:S04]  /*0850*/  IMAD.HI.U32 R14, R15, R19, R14 ;  /* 0x000000130f0e7227 */ /* 0x000fc800078e000e */
[----:B---3--:R-:W-:Y:S02]  /*0860*/  IMAD.MOV R22, RZ, RZ, -R17 ;  /* 0x000000ffff167224 */ /* 0x008fe400078e0a11 */
[----:B------:R-:W-:-:S04]  /*0870*/  IMAD.HI.U32 R15, R14, R25, RZ ;  /* 0x000000190e0f7227 */ /* 0x000fc800078e00ff */
[----:B------:R-:W-:-:S04]  /*0880*/  IMAD.HI.U32 R19, R14, R27, RZ ;  /* 0x0000001b0e137227 */ /* 0x000fc800078e00ff */
[----:B------:R-:W-:-:S04]  /*0890*/  IMAD.HI.U32 R20, R14, R29, RZ ;  /* 0x0000001d0e147227 */ /* 0x000fc800078e00ff */
[----:B------:R-:W-:Y:S02]  /*08a0*/  IMAD R23, R22, R33, RZ ;  /* 0x0000002116177224 */ /* 0x000fe400078e02ff */
[----:B------:R-:W-:Y:S02]  /*08b0*/  IMAD.MOV R15, RZ, RZ, -R15 ;  /* 0x000000ffff0f7224 */ /* 0x000fe400078e0a0f */
[----:B------:R-:W-:Y:S02]  /*08c0*/  IMAD.MOV R19, RZ, RZ, -R19 ;  /* 0x000000ffff137224 */ /* 0x000fe400078e0a13 */
[----:B------:R-:W-:Y:S02]  /*08d0*/  IMAD.MOV R20, RZ, RZ, -R20 ;  /* 0x000000ffff147224 */ /* 0x000fe400078e0a14 */
[----:B------:R-:W-:-:S04]  /*08e0*/  IMAD.HI.U32 R23, R17, R23, R16 ;  /* 0x0000001711177227 */ /* 0x000fc800078e0010 */
[----:B------:R-:W-:-:S04]  /*08f0*/  IMAD.HI.U32 R21, R14, R31, RZ ;  /* 0x0000001f0e157227 */ /* 0x000fc800078e00ff */
[C---:B------:R-:W-:Y:S01]  /*0900*/  IMAD R16, R26.reuse, R15, R25 ;  /* 0x0000000f1a107224 */ /* 0x040fe200078e0219 */
[----:B------:R-:W-:Y:S01]  /*0910*/  IABS R25, R8 ;  /* 0x0000000800197213 */ /* 0x000fe20000000000 */
[C---:B------:R-:W-:Y:S01]  /*0920*/  IMAD R17, R26.reuse, R19, R27 ;  /* 0x000000131a117224 */ /* 0x040fe200078e021b */
[----:B------:R-:W-:Y:S01]  /*0930*/  IABS R27, R7 ;  /* 0x00000007001b7213 */ /* 0x000fe20000000000 */
[C---:B------:R-:W-:Y:S01]  /*0940*/  IMAD R19, R26.reuse, R20, R29 ;  /* 0x000000141a137224 */ /* 0x040fe200078e021d */
[----:B------:R-:W-:Y:S01]  /*0950*/  IABS R29, R6 ;  /* 0x00000006001d7213 */ /* 0x000fe20000000000 */
[----:B------:R-:W-:Y:S01]  /*0960*/  IMAD.MOV R21, RZ, RZ, -R21 ;  /* 0x000000ffff157224 */ /* 0x000fe200078e0a15 */
[----:B------:R-:W-:Y:S01]  /*0970*/  ISETP.GT.U32.AND P6, PT, R26, R16, PT ;  /* 0x000000101a00720c */ /* 0x000fe20003fc4070 */
[----:B------:R-:W-:Y:S01]  /*0980*/  IMAD.HI.U32 R15, R14, R25, RZ ;  /* 0x000000190e0f7227 */ /* 0x000fe200078e00ff */
[C---:B------:R-:W-:Y:S02]  /*0990*/  ISETP.GT.U32.AND P0, PT, R26.reuse, R17, PT ;  /* 0x000000111a00720c */ /* 0x040fe40003f04070 */
[C---:B------:R-:W-:Y:S01]  /*09a0*/  ISETP.GT.U32.AND P4, PT, R26.reuse, R19, PT ;  /* 0x000000131a00720c */ /* 0x040fe20003f84070 */
[----:B------:R-:W-:Y:S01]  /*09b0*/  IMAD R20, R26, R21, R31 ;  /* 0x000000151a147224 */ /* 0x000fe200078e021f */
[----:B------:R-:W-:Y:S01]  /*09c0*/  IABS R31, R5 ;  /* 0x00000005001f7213 */ /* 0x000fe20000000000 */
[----:B------:R-:W-:-:S03]  /*09d0*/  IMAD.HI.U32 R22, R14, R29, RZ ;  /* 0x0000001d0e167227 */ /* 0x000fc600078e00ff */
[----:B------:R-:W-:Y:S01]  /*09e0*/  ISETP.GT.U32.AND P5, PT, R26, R20, PT ;  /* 0x000000141a00720c */ /* 0x000fe20003fa4070 */
[----:B------:R-:W-:-:S04]  /*09f0*/  IMAD.HI.U32 R21, R14, R27, RZ ;  /* 0x0000001b0e157227 */ /* 0x000fc800078e00ff */
[----:B------:R-:W-:Y:S02]  /*0a00*/  IMAD.MOV R15, RZ, RZ, -R15 ;  /* 0x000000ffff0f7224 */ /* 0x000fe400078e0a0f */
[----:B------:R-:W-:-:S04]  /*0a10*/  IMAD.HI.U32 R23, R23, R36, RZ ;  /* 0x0000002417177227 */ /* 0x000fc800078e00ff */
[----:B------:R-:W-:Y:S02]  /*0a20*/  IMAD.MOV R28, RZ, RZ, -R22 ;  /* 0x000000ffff1c7224 */ /* 0x000fe400078e0a16 */
[----:B------:R-:W-:Y:S02]  /*0a30*/  IMAD.MOV R24, RZ, RZ, -R21 ;  /* 0x000000ffff187224 */ /* 0x000fe400078e0a15 */
[C---:B------:R-:W-:Y:S01]  /*0a40*/  IMAD R21, R26.reuse, R15, R25 ;  /* 0x0000000f1a157224 */ /* 0x040fe200078e0219 */
[----:B------:R-:W-:Y:S01]  /*0a50*/  LOP3.LUT R25, R57, 0x10, RZ, 0xc0, !PT ;  /* 0x0000001039197812 */ /* 0x000fe200078ec0ff */
[----:B------:R-:W-:Y:S02]  /*0a60*/  IMAD.MOV R15, RZ, RZ, -R23 ;  /* 0x000000ffff0f7224 */ /* 0x000fe400078e0a17 */
[C---:B------:R-:W-:Y:S01]  /*0a70*/  IMAD R23, R26.reuse, R28, R29 ;  /* 0x0000001c1a177224 */ /* 0x040fe200078e021d */
[----:B------:R-:W-:Y:S01]  /*0a80*/  ISETP.GT.U32.AND P1, PT, R26, R21, PT ;  /* 0x000000151a00720c */ /* 0x000fe20003f24070 */
[----:B------:R-:W-:Y:S01]  /*0a90*/  IMAD.HI.U32 R14, R14, R31, RZ ;  /* 0x0000001f0e0e7227 */ /* 0x000fe200078e00ff */
[----:B------:R-:W-:-:S02]  /*0aa0*/  LOP3.LUT R25, R25, 0x20, R0, 0xf8, !PT ;  /* 0x0000002019197812 */ /* 0x000fc400078ef800 */
[----:B------:R-:W-:Y:S01]  /*0ab0*/  ISETP.GT.U32.AND P3, PT, R26, R23, PT ;  /* 0x000000171a00720c */ /* 0x000fe20003f64070 */
[----:B------:R-:W-:Y:S01]  /*0ac0*/  IMAD.MOV R14, RZ, RZ, -R14 ;  /* 0x000000ffff0e7224 */ /* 0x000fe200078e0a0e */
[----:B------:R-:W-:Y:S01]  /*0ad0*/  LOP3.LUT R25, R56, R25, RZ, 0x3c, !PT ;  /* 0x0000001938197212 */ /* 0x000fe200078e3cff */
[----:B------:R-:W-:Y:S01]  /*0ae0*/  IMAD R22, R26, R24, R27 ;  /* 0x000000181a167224 */ /* 0x000fe200078e021b */
[----:B------:R-:W-:Y:S01]  /*0af0*/  LOP3.LUT R27, R2, 0x1a, RZ, 0xfc, !PT ;  /* 0x0000001a021b7812 */ /* 0x000fe200078efcff */
[----:B------:R-:W-:Y:S01]  /*0b00*/  IMAD R24, R26, R14, R31 ;  /* 0x0000000e1a187224 */ /* 0x000fe200078e021f */
[----:B------:R-:W-:Y:S01]  /*0b10*/  LOP3.LUT R56, R56, 0x30, R57, 0x78, !PT ;  /* 0x0000003038387812 */ /* 0x000fe200078e7839 */
[----:B------:R-:W-:Y:S01]  /*0b20*/  IMAD R36, R33, R15, R36 ;  /* 0x0000000f21247224 */ /* 0x000fe200078e0224 */
[----:B------:R-:W-:Y:S01]  /*0b30*/  ISETP.GT.U32.AND P2, PT, R26, R22, PT ;  /* 0x000000161a00720c */ /* 0x000fe20003f44070 */
[--C-:B------:R-:W-:Y:S01]  /*0b40*/  @!P6 IMAD.IADD R16, R16, 0x1, -R26.reuse ;  /* 0x000000011010e824 */ /* 0x100fe200078e0a1a */
[C---:B------:R-:W-:Y:S01]  /*0b50*/  ISETP.GT.U32.AND P6, PT, R26.reuse, R24, PT ;  /* 0x000000181a00720c */ /* 0x040fe20003fc4070 */
[--C-:B------:R-:W-:Y:S01]  /*0b60*/  @!P0 IMAD.IADD R17, R17, 0x1, -R26.reuse ;  /* 0x0000000111118824 */ /* 0x100fe200078e0a1a */
[----:B------:R-:W-:Y:S01]  /*0b70*/  ISETP.GT.U32.AND P0, PT, R33, R36, PT ;  /* 0x000000242100720c */ /* 0x000fe20003f04070 */
[--C-:B------:R-:W-:Y:S01]  /*0b80*/  @!P4 IMAD.IADD R19, R19, 0x1, -R26.reuse ;  /* 0x000000011313c824 */ /* 0x100fe200078e0a1a */
[----:B------:R-:W-:Y:S01]  /*0b90*/  ISETP.GT.U32.AND P4, PT, R26, R16, PT ;  /* 0x000000101a00720c */ /* 0x000fe20003f84070 */
[--C-:B------:R-:W-:Y:S01]  /*0ba0*/  @!P5 IMAD.IADD R20, R20, 0x1, -R26.reuse ;  /* 0x000000011414d824 */ /* 0x100fe200078e0a1a */
[C---:B------:R-:W-:Y:S01]  /*0bb0*/  ISETP.GT.U32.AND P5, PT, R26.reuse, R17, PT ;  /* 0x000000111a00720c */ /* 0x040fe20003fa4070 */
[--C-:B------:R-:W-:Y:S01]  /*0bc0*/  @!P3 IMAD.IADD R23, R23, 0x1, -R26.reuse ;  /* 0x000000011717b824 */ /* 0x100fe200078e0a1a */
[----:B------:R-:W-:Y:S01]  /*0bd0*/  ISETP.GT.U32.AND P3, PT, R26, R19, PT ;  /* 0x000000131a00720c */ /* 0x000fe20003f64070 */
[----:B------:R-:W-:Y:S01]  /*0be0*/  @!P1 IMAD.IADD R21, R21, 0x1, -R26 ;  /* 0x0000000115159824 */ /* 0x000fe200078e0a1a */
[----:B------:R-:W-:Y:S01]  /*0bf0*/  SHF.R.S32.HI R15, RZ, 0x1f, R18 ;  /* 0x0000001fff0f7819 */ /* 0x000fe20000011412 */
[--C-:B------:R-:W-:Y:S01]  /*0c00*/  @!P2 IMAD.IADD R22, R22, 0x1, -R26.reuse ;  /* 0x000000011616a824 */ /* 0x100fe200078e0a1a */
[----:B------:R-:W-:Y:S01]  /*0c10*/  LOP3.LUT R57, R57, 0x7e, RZ, 0xc0, !PT ;  /* 0x0000007e39397812 */ /* 0x000fe200078ec0ff */
[--C-:B------:R-:W-:Y:S01]  /*0c20*/  @!P6 IMAD.IADD R24, R24, 0x1, -R26.reuse ;  /* 0x000000011818e824 */ /* 0x100fe200078e0a1a */
[----:B------:R-:W-:Y:S01]  /*0c30*/  ISETP.GT.U32.AND P2, PT, R26, R21, PT ;  /* 0x000000151a00720c */ /* 0x000fe20003f44070 */
[--C-:B------:R-:W-:Y:S01]  /*0c40*/  @!P0 IMAD.IADD R36, R36, 0x1, -R33.reuse ;  /* 0x0000000124248824 */ /* 0x100fe200078e0a21 */
[----:B------:R-:W-:Y:S01]  /*0c50*/  ISETP.GT.U32.AND P0, PT, R26, R20, PT ;  /* 0x000000141a00720c */ /* 0x000fe20003f04070 */
[--C-:B------:R-:W-:Y:S01]  /*0c60*/  @!P4 IMAD.IADD R16, R16, 0x1, -R26.reuse ;  /* 0x000000011010c824 */ /* 0x100fe200078e0a1a */
[C---:B------:R-:W-:Y:S01]  /*0c70*/  ISETP.GT.U32.AND P1, PT, R26.reuse, R22, PT ;  /* 0x000000161a00720c */ /* 0x040fe20003f24070 */
[--C-:B------:R-:W-:Y:S01]  /*0c80*/  @!P5 IMAD.IADD R17, R17, 0x1, -R26.reuse ;  /* 0x000000011111d824 */ /* 0x100fe200078e0a1a */
[C---:B------:R-:W-:Y:S01]  /*0c90*/  ISETP.GT.U32.AND P4, PT, R26.reuse, R23, PT ;  /* 0x000000171a00720c */ /* 0x040fe20003f84070 */
[--C-:B------:R-:W-:Y:S01]  /*0ca0*/  @!P3 IMAD.IADD R19, R19, 0x1, -R26.reuse ;  /* 0x000000011313b824 */ /* 0x100fe200078e0a1a */
[----:B------:R-:W-:Y:S01]  /*0cb0*/  ISETP.GT.U32.AND P6, PT, R26, R24, PT ;  /* 0x000000181a00720c */ /* 0x000fe20003fc4070 */
[----:B------:R-:W-:Y:S01]  /*0cc0*/  IMAD.SHL.U32 R14, R0, 0x20, RZ ;  /* 0x00000020000e7824 */ /* 0x000fe200078e00ff */
[----:B------:R-:W-:Y:S01]  /*0cd0*/  ISETP.GT.U32.AND P5, PT, R33, R36, PT ;  /* 0x000000242100720c */ /* 0x000fe20003fa4070 */
[----:B------:R-:W-:Y:S01]  /*0ce0*/  IMAD R81, R27, c[0x0][0x188], RZ ;  /* 0x000062001b517a24 */ /* 0x000fe200078e02ff */
[----:B------:R-:W-:Y:S01]  /*0cf0*/  ISETP.GE.AND P3, PT, R12, RZ, PT ;  /* 0x000000ff0c00720c */ /* 0x000fe20003f66270 */
[--C-:B------:R-:W-:Y:S01]  /*0d00*/  @!P2 IMAD.IADD R21, R21, 0x1, -R26.reuse ;  /* 0x000000011515a824 */ /* 0x100fe200078e0a1a */
[----:B------:R-:W-:Y:S01]  /*0d10*/  ISETP.GE.AND P2, PT, R10, RZ, PT ;  /* 0x000000ff0a00720c */ /* 0x000fe20003f46270 */
[--C-:B------:R-:W-:Y:S01]  /*0d20*/  @!P0 IMAD.IADD R20, R20, 0x1, -R26.reuse ;  /* 0x0000000114148824 */ /* 0x100fe200078e0a1a */
[----:B------:R-:W-:Y:S01]  /*0d30*/  ISETP.GE.AND P0, PT, R11, RZ, PT ;  /* 0x000000ff0b00720c */ /* 0x000fe20003f06270 */
[--C-:B------:R-:W-:Y:S01]  /*0d40*/  @!P1 IMAD.IADD R22, R22, 0x1, -R26.reuse ;  /* 0x0000000116169824 */ /* 0x100fe200078e0a1a */
[----:B------:R-:W-:Y:S01]  /*0d50*/  ISETP.GE.AND P1, PT, R7, RZ, PT ;  /* 0x000000ff0700720c */ /* 0x000fe20003f26270 */
[--C-:B------:R-:W-:Y:S01]  /*0d60*/  @!P4 IMAD.IADD R23, R23, 0x1, -R26.reuse ;  /* 0x000000011717c824 */ /* 0x100fe200078e0a1a */
[----:B------:R-:W-:Y:S01]  /*0d70*/  ISETP.GE.AND P4, PT, R8, RZ, PT ;  /* 0x000000ff0800720c */ /* 0x000fe20003f86270 */
[----:B------:R-:W-:Y:S01]  /*0d80*/  @!P6 IMAD.IADD R24, R24, 0x1, -R26 ;  /* 0x000000011818e824 */ /* 0x000fe200078e0a1a */
[----:B------:R-:W-:Y:S01]  /*0d90*/  ISETP.GE.AND P6, PT, R5, RZ, PT ;  /* 0x000000ff0500720c */ /* 0x000fe20003fc6270 */
[----:B------:R-:W-:Y:S01]  /*0da0*/  @!P5 IMAD.IADD R36, R36, 0x1, -R33 ;  /* 0x000000012424d824 */ /* 0x000fe200078e0a21 */
[----:B------:R-:W-:Y:S01]  /*0db0*/  ISETP.GE.AND P5, PT, R9, RZ, PT ;  /* 0x000000ff0900720c */ /* 0x000fe20003fa6270 */
[----:B------:R-:W-:Y:S01]  /*0dc0*/  @!P3 IMAD.MOV R16, RZ, RZ, -R16 ;  /* 0x000000ffff10b224 */ /* 0x000fe200078e0a10 */
[----:B------:R-:W-:Y:S01]  /*0dd0*/  ISETP.GE.AND P3, PT, R6, RZ, PT ;  /* 0x000000ff0600720c */ /* 0x000fe20003f66270 */
[----:B------:R-:W-:Y:S01]  /*0de0*/  @!P2 IMAD.MOV R19, RZ, RZ, -R19 ;  /* 0x000000ffff13a224 */ /* 0x000fe200078e0a13 */
[----:B------:R-:W-:Y:S01]  /*0df0*/  LEA.HI R86, R15, R18, RZ, 0x5 ;  /* 0x000000120f567211 */ /* 0x000fe200078f28ff */
[----:B------:R-:W-:Y:S01]  /*0e00*/  @!P0 IMAD.MOV R17, RZ, RZ, -R17 ;  /* 0x000000ffff118224 */ /* 0x000fe200078e0a11 */
[----:B------:R-:W-:Y:S01]  /*0e10*/  ISETP.NE.AND P0, PT, RZ, c[0x0][0x17c], PT ;  /* 0x00005f00ff007a0c */ /* 0x000fe20003f05270 */
[----:B------:R-:W-:Y:S01]  /*0e20*/  @!P1 IMAD.MOV R22, RZ, RZ, -R22 ;  /* 0x000000ffff169224 */ /* 0x000fe200078e0a16 */
[----:B------:R-:W-:Y:S01]  /*0e30*/  LOP3.LUT R15, RZ, c[0x0][0x17c], RZ, 0x33, !PT ;  /* 0x00005f00ff0f7a12 */ /* 0x000fe200078e33ff */
[----:B------:R-:W-:Y:S01]  /*0e40*/  @!P4 IMAD.MOV R21, RZ, RZ, -R21 ;  /* 0x000000ffff15c224 */ /* 0x000fe200078e0a15 */
[----:B------:R-:W-:Y:S01]  /*0e50*/  ISETP.GE.AND P1, PT, R13, RZ, PT ;  /* 0x000000ff0d00720c */ /* 0x000fe20003f26270 */
[----:B------:R-:W-:Y:S01]  /*0e60*/  @!P6 IMAD.MOV R24, RZ, RZ, -R24 ;  /* 0x000000ffff18e224 */ /* 0x000fe200078e0a18 */
[C---:B------:R-:W-:Y:S01]  /*0e70*/  SEL R28, R15.reuse, R16, !P0 ;  /* 0x000000100f1c7207 */ /* 0x040fe20004000000 */
[----:B------:R-:W-:Y:S01]  /*0e80*/  @!P5 IMAD.MOV R20, RZ, RZ, -R20 ;  /* 0x000000ffff14d224 */ /* 0x000fe200078e0a14 */
[C---:B------:R-:W-:Y:S01]  /*0e90*/  SEL R29, R15.reuse, R17, !P0 ;  /* 0x000000110f1d7207 */ /* 0x040fe20004000000 */
[----:B------:R-:W-:Y:S01]  /*0ea0*/  @!P3 IMAD.MOV R23, RZ, RZ, -R23 ;  /* 0x000000ffff17b224 */ /* 0x000fe200078e0a17 */
[C---:B------:R-:W-:Y:S01]  /*0eb0*/  SEL R30, R15.reuse, R19, !P0 ;  /* 0x000000130f1e7207 */ /* 0x040fe20004000000 */
[----:B------:R-:W-:Y:S01]  /*0ec0*/  IMAD R28, R28, c[0x0][0x190], RZ ;  /* 0x000064001c1c7a24 */ /* 0x000fe200078e02ff */
[----:B------:R-:W-:Y:S01]  /*0ed0*/  SEL R31, R15, R20, !P0 ;  /* 0x000000140f1f7207 */ /* 0x000fe20004000000 */
[----:B------:R-:W-:Y:S01]  /*0ee0*/  IMAD R29, R29, c[0x0][0x190], RZ ;  /* 0x000064001d1d7a24 */ /* 0x000fe200078e02ff */
[C---:B------:R-:W-:Y:S01]  /*0ef0*/  SEL R32, R15.reuse, R21, !P0 ;  /* 0x000000150f207207 */ /* 0x040fe20004000000 */
[----:B------:R-:W-:Y:S01]  /*0f00*/  IMAD R30, R30, c[0x0][0x190], RZ ;  /* 0x000064001e1e7a24 */ /* 0x000fe200078e02ff */
[C---:B------:R-:W-:Y:S01]  /*0f10*/  SEL R33, R15.reuse, R22, !P0 ;  /* 0x000000160f217207 */ /* 0x040fe20004000000 */
[----:B------:R-:W-:Y:S01]  /*0f20*/  @!P1 IMAD.MOV R36, RZ, RZ, -R36 ;  /* 0x000000ffff249224 */ /* 0x000fe200078e0a24 */
[----:B------:R-:W-:Y:S01]  /*0f30*/  SEL R34, R15, R23, !P0 ;  /* 0x000000170f227207 */ /* 0x000fe20004000000 */
[----:B------:R-:W-:Y:S01]  /*0f40*/  IMAD R31, R31, c[0x0][0x190], RZ ;  /* 0x000064001f1f7a24 */ /* 0x000fe200078e02ff */
[----:B------:R-:W-:Y:S01]  /*0f50*/  SEL R35, R15, R24, !P0 ;  /* 0x000000180f237207 */ /* 0x000fe20004000000 */
[----:B------:R-:W-:Y:S01]  /*0f60*/  IMAD R32, R32, c[0x0][0x190], RZ ;  /* 0x0000640020207a24 */ /* 0x000fe200078e02ff */
[----:B------:R-:W-:Y:S01]  /*0f70*/  ISETP.NE.AND P0, PT, RZ, c[0x0][0x178], PT ;  /* 0x00005e00ff007a0c */ /* 0x000fe20003f05270 */
[----:B------:R-:W-:Y:S01]  /*0f80*/  IMAD R33, R33, c[0x0][0x190], RZ ;  /* 0x0000640021217a24 */ /* 0x000fe200078e02ff */
[----:B------:R-:W-:Y:S01]  /*0f90*/  LOP3.LUT R14, R14, 0x200, RZ, 0xc0, !PT ;  /* 0x000002000e0e7812 */ /* 0x000fe200078ec0ff */
[----:B------:R-:W-:Y:S01]  /*0fa0*/  IMAD R34, R34, c[0x0][0x190], RZ ;  /* 0x0000640022227a24 */ /* 0x000fe200078e02ff */
[C---:B------:R-:W-:Y:S01]  /*0fb0*/  LOP3.LUT R15, R2.reuse, 0x2, RZ, 0xfc, !PT ;  /* 0x00000002020f7812 */ /* 0x040fe200078efcff */
[----:B------:R-:W-:Y:S01]  /*0fc0*/  IMAD R35, R35, c[0x0][0x190], RZ ;  /* 0x0000640023237a24 */ /* 0x000fe200078e02ff */
[----:B------:R-:W-:Y:S01]  /*0fd0*/  LOP3.LUT R16, R2, 0x4, RZ, 0xfc, !PT ;  /* 0x0000000402107812 */ /* 0x000fe200078efcff */
[----:B------:R-:W-:Y:S01]  /*0fe0*/  IMAD.IADD R14, R14, 0x1, R25 ;  /* 0x000000010e0e7824 */ /* 0x000fe200078e0219 */
[C---:B------:R-:W-:Y:S01]  /*0ff0*/  LOP3.LUT R17, R2.reuse, 0x6, RZ, 0xfc, !PT ;  /* 0x0000000602117812 */ /* 0x040fe200078efcff */
[----:B------:R-:W-:Y:S01]  /*1000*/  IMAD R105, R15, c[0x0][0x188], RZ ;  /* 0x000062000f697a24 */ /* 0x000fe200078e02ff */
[----:B------:R-:W-:Y:S01]  /*1010*/  LOP3.LUT R18, R2, 0x8, RZ, 0xfc, !PT ;  /* 0x0000000802127812 */ /* 0x000fe200078efcff */
[----:B------:R-:W-:Y:S01]  /*1020*/  IMAD R103, R16, c[0x0][0x188], RZ ;  /* 0x0000620010677a24 */ /* 0x000fe200078e02ff */
[----:B------:R-:W-:Y:S01]  /*1030*/  LOP3.LUT R19, R2, 0xa, RZ, 0xfc, !PT ;  /* 0x0000000a02137812 */ /* 0x000fe200078efcff */
[----:B------:R-:W-:Y:S01]  /*1040*/  IMAD R101, R17, c[0x0][0x188], RZ ;  /* 0x0000620011657a24 */ /* 0x000fe200078e02ff */
[----:B------:R-:W-:Y:S01]  /*1050*/  @!P0 LOP3.LUT R36, RZ, c[0x0][0x178], RZ, 0x33, !PT ;  /* 0x00005e00ff248a12 */ /* 0x000fe200078e33ff */
[----:B------:R-:W-:Y:S01]  /*1060*/  IMAD R99, R18, c[0x0][0x188], RZ ;  /* 0x0000620012637a24 */ /* 0x000fe200078e02ff */
[----:B------:R-:W-:Y:S01]  /*1070*/  LEA R70, P0, R28, c[0x0][0x168], 0x1 ;  /* 0x00005a001c467a11 */ /* 0x000fe200078008ff */
[----:B------:R-:W-:Y:S01]  /*1080*/  IMAD R97, R19, c[0x0][0x188], RZ ;  /* 0x0000620013617a24 */ /* 0x000fe200078e02ff */
[----:B------:R-:W-:Y:S01]  /*1090*/  LOP3.LUT R20, R2, 0xc, RZ, 0xfc, !PT ;  /* 0x0000000c02147812 */ /* 0x000fe200078efcff */
[----:B------:R-:W-:Y:S01]  /*10a0*/  IMAD R36, R36, c[0x0][0x184], RZ ;  /* 0x0000610024247a24 */ /* 0x000fe200078e02ff */
[----:B------:R-:W-:-:S02]  /*10b0*/  LOP3.LUT R21, R2, 0xe, RZ, 0xfc, !PT ;  /* 0x0000000e02157812 */ /* 0x000fc400078efcff */
[----:B------:R-:W-:Y:S01]  /*10c0*/  LOP3.LUT R22, R2, 0x10, RZ, 0xfc, !PT ;  /* 0x0000001002167812 */ /* 0x000fe200078efcff */
[----:B------:R-:W-:Y:S01]  /*10d0*/  IMAD R95, R20, c[0x0][0x188], RZ ;  /* 0x00006200145f7a24 */ /* 0x000fe200078e02ff */
[----:B------:R-:W-:Y:S01]  /*10e0*/  LEA R62, P6, R36, c[0x0][0x160], 0x1 ;  /* 0x00005800243e7a11 */ /* 0x000fe200078c08ff */
[----:B------:R-:W-:Y:S01]  /*10f0*/  IMAD R93, R21, c[0x0][0x188], RZ ;  /* 0x00006200155d7a24 */ /* 0x000fe200078e02ff */
[----:B------:R-:W-:Y:S01]  /*1100*/  LOP3.LUT R23, R2, 0x12, RZ, 0xfc, !PT ;  /* 0x0000001202177812 */ /* 0x000fe200078efcff */
[----:B------:R-:W-:Y:S01]  /*1110*/  IMAD R91, R22, c[0x0][0x188], RZ ;  /* 0x00006200165b7a24 */ /* 0x000fe200078e02ff */
[C---:B------:R-:W-:Y:S02]  /*1120*/  LOP3.LUT R24, R2.reuse, 0x14, RZ, 0xfc, !PT ;  /* 0x0000001402187812 */ /* 0x040fe400078efcff */
[C---:B------:R-:W-:Y:S01]  /*1130*/  LOP3.LUT R25, R2.reuse, 0x16, RZ, 0xfc, !PT ;  /* 0x0000001602197812 */ /* 0x040fe200078efcff */
[----:B------:R-:W-:Y:S01]  /*1140*/  IMAD R89, R23, c[0x0][0x188], RZ ;  /* 0x0000620017597a24 */ /* 0x000fe200078e02ff */
[----:B------:R-:W-:Y:S01]  /*1150*/  LOP3.LUT R26, R2, 0x18, RZ, 0xfc, !PT ;  /* 0x00000018021a7812 */ /* 0x000fe200078efcff */
[----:B------:R-:W-:Y:S01]  /*1160*/  IMAD R87, R24, c[0x0][0x188], RZ ;  /* 0x0000620018577a24 */ /* 0x000fe200078e02ff */
[----:B------:R-:W-:Y:S01]  /*1170*/  LEA.HI.X.SX32 R63, R36, c[0x0][0x164], 0x1, P6 ;  /* 0x00005900243f7a11 */ /* 0x000fe200030f0eff */
[----:B------:R-:W-:Y:S01]  /*1180*/  IMAD R85, R25, c[0x0][0x188], RZ ;  /* 0x0000620019557a24 */ /* 0x000fe200078e02ff */
[----:B------:R-:W-:Y:S01]  /*1190*/  LEA.HI.X.SX32 R71, R28, c[0x0][0x16c], 0x1, P0 ;  /* 0x00005b001c477a11 */ /* 0x000fe200000f0eff */
[----:B------:R-:W-:Y:S01]  /*11a0*/  IMAD R83, R26, c[0x0][0x188], RZ ;  /* 0x000062001a537a24 */ /* 0x000fe200078e02ff */
[----:B------:R-:W-:-:S02]  /*11b0*/  LEA R72, P1, R29, c[0x0][0x168], 0x1 ;  /* 0x00005a001d487a11 */ /* 0x000fc400078208ff */
[----:B------:R-:W-:Y:S02]  /*11c0*/  LEA R74, P2, R30, c[0x0][0x168], 0x1 ;  /* 0x00005a001e4a7a11 */ /* 0x000fe400078408ff */
[----:B------:R-:W-:Y:S02]  /*11d0*/  LEA R64, P3, R31, c[0x0][0x168], 0x1 ;  /* 0x00005a001f407a11 */ /* 0x000fe400078608ff */
[----:B------:R-:W-:Y:S02]  /*11e0*/  LEA R76, P4, R32, c[0x0][0x168], 0x1 ;  /* 0x00005a00204c7a11 */ /* 0x000fe400078808ff */
[----:B------:R-:W-:Y:S02]  /*11f0*/  LEA R78, P5, R33, c[0x0][0x168], 0x1 ;  /* 0x00005a00214e7a11 */ /* 0x000fe400078a08ff */
[----:B------:R-:W-:Y:S02]  /*1200*/  LEA R66, P6, R34, c[0x0][0x168], 0x1 ;  /* 0x00005a0022427a11 */ /* 0x000fe400078c08ff */
[----:B------:R-:W-:-:S02]  /*1210*/  LEA R68, P0, R35, c[0x0][0x168], 0x1 ;  /* 0x00005a0023447a11 */ /* 0x000fc400078008ff */
[----:B------:R-:W-:Y:S02]  /*1220*/  SHF.R.S32.HI R86, RZ, 0x5, R86 ;  /* 0x00000005ff567819 */ /* 0x000fe40000011456 */
[C---:B------:R-:W-:Y:S02]  /*1230*/  LOP3.LUT R80, R57.reuse, 0x10, RZ, 0x3c, !PT ;  /* 0x0000001039507812 */ /* 0x040fe400078e3cff */
[C---:B------:R-:W-:Y:S02]  /*1240*/  LOP3.LUT R82, R57.reuse, 0x20, RZ, 0x3c, !PT ;  /* 0x0000002039527812 */ /* 0x040fe400078e3cff */
[----:B------:R-:W-:Y:S02]  /*1250*/  LOP3.LUT R84, R57, 0x30, RZ, 0x3c, !PT ;  /* 0x0000003039547812 */ /* 0x000fe400078e3cff */
[----:B------:R-:W-:Y:S02]  /*1260*/  LEA.HI.X.SX32 R73, R29, c[0x0][0x16c], 0x1, P1 ;  /* 0x00005b001d497a11 */ /* 0x000fe400008f0eff */
[----:B------:R-:W-:-:S02]  /*1270*/  LEA.HI.X.SX32 R75, R30, c[0x0][0x16c], 0x1, P2 ;  /* 0x00005b001e4b7a11 */ /* 0x000fc400010f0eff */
[----:B------:R-:W-:Y:S02]  /*1280*/  LEA.HI.X.SX32 R65, R31, c[0x0][0x16c], 0x1, P3 ;  /* 0x00005b001f417a11 */ /* 0x000fe400018f0eff */
[----:B------:R-:W-:Y:S02]  /*1290*/  LEA.HI.X.SX32 R77, R32, c[0x0][0x16c], 0x1, P4 ;  /* 0x00005b00204d7a11 */ /* 0x000fe400020f0eff */
[----:B------:R-:W-:Y:S02]  /*12a0*/  LEA.HI.X.SX32 R79, R33, c[0x0][0x16c], 0x1, P5 ;  /* 0x00005b00214f7a11 */ /* 0x000fe400028f0eff */
[----:B------:R-:W-:Y:S02]  /*12b0*/  LEA.HI.X.SX32 R67, R34, c[0x0][0x16c], 0x1, P6 ;  /* 0x00005b0022437a11 */ /* 0x000fe400030f0eff */
[----:B------:R-:W-:Y:S02]  /*12c0*/  LEA.HI.X.SX32 R69, R35, c[0x0][0x16c], 0x1, P0 ;  /* 0x00005b0023457a11 */ /* 0x000fe400000f0eff */
.L_x_1:
[----:B------:R-:W-:Y:S01]  /*12d0*/  ISETP.GE.AND P0, PT, R2, UR4, PT ;  /* 0x0000000402007c0c */ /* 0x000fe2000bf06270 */
[----:B------:R-:W-:Y:S01]  /*12e0*/  IMAD.WIDE R28, R55, 0x2, R62 ;  /* 0x00000002371c7825 */ /* 0x000fe200078e023e */
[----:B------:R-:W-:-:S02]  /*12f0*/  PRMT R38, RZ, 0x7610, R38 ;  /* 0x00007610ff267816 */ /* 0x000fc40000000026 */
[----:B------:R-:W-:Y:S01]  /*1300*/  ISETP.GE.AND P1, PT, R15, UR4, PT ;  /* 0x000000040f007c0c */ /* 0x000fe2000bf26270 */
[--C-:B------:R-:W-:Y:S01]  /*1310*/  IMAD.WIDE R30, R105, 0x2, R62.reuse ;  /* 0x00000002691e7825 */ /* 0x100fe200078e023e */
[----:B------:R-:W-:Y:S02]  /*1320*/  ISETP.GE.AND P2, PT, R16, UR4, PT ;  /* 0x0000000410007c0c */ /* 0x000fe4000bf46270 */
[----:B------:R-:W-:Y:S01]  /*1330*/  ISETP.GE.AND P3, PT, R17, UR4, PT ;  /* 0x0000000411007c0c */ /* 0x000fe2000bf66270 */
[----:B------:R-:W-:Y:S01]  /*1340*/  IMAD.WIDE R32, R103, 0x2, R62 ;  /* 0x0000000267207825 */ /* 0x000fe200078e023e */
[----:B------:R-:W-:Y:S02]  /*1350*/  ISETP.GE.AND P4, PT, R18, UR4, PT ;  /* 0x0000000412007c0c */ /* 0x000fe4000bf86270 */
[----:B------:R-:W-:Y:S01]  /*1360*/  PRMT R41, RZ, 0x7610, R41 ;  /* 0x00007610ff297816 */ /* 0x000fe20000000029 */
[----:B------:R0:W2:Y:S01]  /*1370*/  @!P0 LDG.E.U16 R38, [R28.64] ;  /* 0x000000061c268981 */ /* 0x0000a2000c1e1500 */
[----:B------:R-:W-:Y:S01]  /*1380*/  ISETP.GE.AND P0, PT, R19, UR4, PT ;  /* 0x0000000413007c0c */ /* 0x000fe2000bf06270 */
[----:B------:R-:W-:Y:S01]  /*1390*/  IMAD.WIDE R34, R101, 0x2, R62 ;  /* 0x0000000265227825 */ /* 0x000fe200078e023e */
[----:B------:R-:W-:-:S02]  /*13a0*/  PRMT R111, RZ, 0x7610, R111 ;  /* 0x00007610ff6f7816 */ /* 0x000fc4000000006f */
[----:B------:R-:W-:Y:S01]  /*13b0*/  PRMT R107, RZ, 0x7610, R107 ;  /* 0x00007610ff6b7816 */ /* 0x000fe2000000006b */
[----:B------:R-:W-:Y:S01]  /*13c0*/  IMAD.WIDE R36, R99, 0x2, R62 ;  /* 0x0000000263247825 */ /* 0x000fe200078e023e */
[----:B------:R-:W-:Y:S01]  /*13d0*/  PRMT R40, RZ, 0x7610, R40 ;  /* 0x00007610ff287816 */ /* 0x000fe20000000028 */
[----:B------:R1:W3:Y:S01]  /*13e0*/  @!P1 LDG.E.U16 R41, [R30.64] ;  /* 0x000000061e299981 */ /* 0x0002e2000c1e1500 */
[----:B------:R-:W-:Y:S01]  /*13f0*/  PRMT R39, RZ, 0x7610, R39 ;  /* 0x00007610ff277816 */ /* 0x000fe20000000027 */
[----:B0-----:R-:W-:Y:S01]  /*1400*/  IMAD.WIDE R28, R97, 0x2, R62 ;  /* 0x00000002611c7825 */ /* 0x001fe200078e023e */
[----:B------:R-:W-:Y:S01]  /*1410*/  ISETP.GE.AND P1, PT, R20, UR4, PT ;  /* 0x0000000414007c0c */ /* 0x000fe2000bf26270 */
[----:B------:R0:W4:Y:S01]  /*1420*/  @!P2 LDG.E.U16 R111, [R32.64] ;  /* 0x00000006206fa981 */ /* 0x000122000c1e1500 */
[----:B------:R-:W-:-:S03]  /*1430*/  ISETP.GE.AND P2, PT, R21, UR4, PT ;  /* 0x0000000415007c0c */ /* 0x000fc6000bf46270 */
[----:B------:R5:W3:Y:S01]  /*1440*/  @!P3 LDG.E.U16 R107, [R34.64] ;  /* 0x00000006226bb981 */ /* 0x000ae2000c1e1500 */
[----:B------:R-:W-:-:S03]  /*1450*/  ISETP.GE.AND P3, PT, R22, UR4, PT ;  /* 0x0000000416007c0c */ /* 0x000fc6000bf66270 */
[----:B------:R0:W3:Y:S01]  /*1460*/  @!P4 LDG.E.U16 R40, [R36.64] ;  /* 0x000000062428c981 */ /* 0x0000e2000c1e1500 */
[----:B------:R-:W-:-:S03]  /*1470*/  ISETP.GE.AND P4, PT, R23, UR4, PT ;  /* 0x0000000417007c0c */ /* 0x000fc6000bf86270 */
[----:B------:R5:W4:Y:S01]  /*1480*/  @!P0 LDG.E.U16 R39, [R28.64] ;  /* 0x000000061c278981 */ /* 0x000b22000c1e1500 */
[----:B------:R-:W-:Y:S01]  /*1490*/  ISETP.GE.AND P0, PT, R24, UR4, PT ;  /* 0x0000000418007c0c */ /* 0x000fe2000bf06270 */
[----:B-1----:R-:W-:Y:S01]  /*14a0*/  IMAD.WIDE R30, R95, 0x2, R62 ;  /* 0x000000025f1e7825 */ /* 0x002fe200078e023e */
[----:B------:R-:W-:Y:S02]  /*14b0*/  PRMT R109, RZ, 0x7610, R109 ;  /* 0x00007610ff6d7816 */ /* 0x000fe4000000006d */
[----:B------:R-:W-:Y:S01]  /*14c0*/  PRMT R43, RZ, 0x7610, R43 ;  /* 0x00007610ff2b7816 */ /* 0x000fe2000000002b */
[----:B0-----:R-:W-:Y:S01]  /*14d0*/  IMAD.WIDE R32, R93, 0x2, R62 ;  /* 0x000000025d207825 */ /* 0x001fe200078e023e */
[----:B------:R-:W-:Y:S02]  /*14e0*/  PRMT R42, RZ, 0x7610, R42 ;  /* 0x00007610ff2a7816 */ /* 0x000fe4000000002a */
[----:B------:R-:W-:Y:S01]  /*14f0*/  PRMT R113, RZ, 0x7610, R113 ;  /* 0x00007610ff717816 */ /* 0x000fe20000000071 */
[----:B-----5:R-:W-:Y:S01]  /*1500*/  IMAD.WIDE R34, R91, 0x2, R62 ;  /* 0x000000025b227825 */ /* 0x020fe200078e023e */
[----:B------:R-:W-:Y:S01]  /*1510*/  PRMT R115, RZ, 0x7610, R115 ;  /* 0x00007610ff737816 */ /* 0x000fe20000000073 */
[----:B------:R0:W5:Y:S02]  /*1520*/  @!P1 LDG.E.U16 R109, [R30.64] ;  /* 0x000000061e6d9981 */ /* 0x000164000c1e1500 */
[----:B------:R-:W-:-:S04]  /*1530*/  IMAD.WIDE R36, R89, 0x2, R62 ;  /* 0x0000000259247825 */ /* 0x000fc800078e023e */
[----:B------:R-:W-:Y:S01]  /*1540*/  IMAD.WIDE R28, R87, 0x2, R62 ;  /* 0x00000002571c7825 */ /* 0x000fe200078e023e */
[----:B------:R1:W4:Y:S01]  /*1550*/  @!P2 LDG.E.U16 R43, [R32.64] ;  /* 0x00000006202ba981 */ /* 0x000322000c1e1500 */
[----:B------:R-:W-:Y:S02]  /*1560*/  ISETP.GE.AND P1, PT, R25, UR4, PT ;  /* 0x0000000419007c0c */ /* 0x000fe4000bf26270 */
[----:B------:R-:W-:Y:S01]  /*1570*/  ISETP.GE.AND P2, PT, R26, UR4, PT ;  /* 0x000000041a007c0c */ /* 0x000fe2000bf46270 */
[----:B------:R0:W4:Y:S01]  /*1580*/  @!P3 LDG.E.U16 R42, [R34.64] ;  /* 0x00000006222ab981 */ /* 0x000122000c1e1500 */
[----:B------:R-:W-:-:S03]  /*1590*/  ISETP.GE.AND P3, PT, R27, UR4, PT ;  /* 0x000000041b007c0c */ /* 0x000fc6000bf66270 */
[----:B------:R0:W5:Y:S01]  /*15a0*/  @!P4 LDG.E.U16 R113, [R36.64] ;  /* 0x000000062471c981 */ /* 0x000162000c1e1500 */
[----:B------:R-:W-:-:S03]  /*15b0*/  ISETP.GE.AND P4, PT, R52, UR4, PT ;  /* 0x0000000434007c0c */ /* 0x000fc6000bf86270 */
[----:B------:R0:W5:Y:S01]  /*15c0*/  @!P0 LDG.E.U16 R115, [R28.64] ;  /* 0x000000061c738981 */ /* 0x000162000c1e1500 */
[----:B------:R-:W-:Y:S01]  /*15d0*/  ISETP.GE.AND P0, PT, R53, UR4, PT ;  /* 0x0000000435007c0c */ /* 0x000fe2000bf06270 */
[----:B-1----:R-:W-:Y:S01]  /*15e0*/  IMAD.WIDE R32, R85, 0x2, R62 ;  /* 0x0000000255207825 */ /* 0x002fe200078e023e */
[----:B------:R-:W-:Y:S02]  /*15f0*/  PRMT R117, RZ, 0x7610, R117 ;  /* 0x00007610ff757816 */ /* 0x000fe40000000075 */
[----:B------:R-:W-:Y:S01]  /*1600*/  PRMT R88, RZ, 0x7610, R88 ;  /* 0x00007610ff587816 */ /* 0x000fe20000000058 */
[----:B0-----:R-:W-:Y:S01]  /*1610*/  IMAD.WIDE R30, R83, 0x2, R62 ;  /* 0x00000002531e7825 */ /* 0x001fe200078e023e */
[----:B------:R-:W-:Y:S02]  /*1620*/  PRMT R119, RZ, 0x7610, R119 ;  /* 0x00007610ff777816 */ /* 0x000fe40000000077 */
[----:B------:R-:W-:Y:S01]  /*1630*/  PRMT R121, RZ, 0x7610, R121 ;  /* 0x00007610ff797816 */ /* 0x000fe20000000079 */
[----:B------:R-:W-:Y:S01]  /*1640*/  IMAD.WIDE R34, R81, 0x2, R62 ;  /* 0x0000000251227825 */ /* 0x000fe200078e023e */
[----:B------:R-:W-:Y:S01]  /*1650*/  PRMT R123, RZ, 0x7610, R123 ;  /* 0x00007610ff7b7816 */ /* 0x000fe2000000007b */
[----:B------:R0:W5:Y:S02]  /*1660*/  @!P1 LDG.E.U16 R117, [R32.64] ;  /* 0x0000000620759981 */ /* 0x000164000c1e1500 */
[----:B------:R-:W-:-:S02]  /*1670*/  IMAD.WIDE R36, R61, 0x2, R62 ;  /* 0x000000023d247825 */ /* 0x000fc400078e023e */
[----:B------:R1:W5:Y:S02]  /*1680*/  @!P2 LDG.E.U16 R88, [R30.64] ;  /* 0x000000061e58a981 */ /* 0x000364000c1e1500 */
[----:B------:R-:W-:Y:S02]  /*1690*/  IMAD.WIDE R28, R60, 0x2, R62 ;  /* 0x000000023c1c7825 */ /* 0x000fe400078e023e */
[----:B------:R0:W5:Y:S04]  /*16a0*/  @!P3 LDG.E.U16 R119, [R34.64] ;  /* 0x000000062277b981 */ /* 0x000168000c1e1500 */
[----:B------:R0:W5:Y:S04]  /*16b0*/  @!P4 LDG.E.U16 R121, [R36.64] ;  /* 0x000000062479c981 */ /* 0x000168000c1e1500 */
[----:B------:R0:W5:Y:S04]  /*16c0*/  @!P0 LDG.E.U16 R123, [R28.64] ;  /* 0x000000061c7b8981 */ /* 0x000168000c1e1500 */
[----:B------:R-:W-:Y:S01]  /*16d0*/  BAR.SYNC.DEFER_BLOCKING 0x0 ;  /* 0x0000000000007b1d */ /* 0x000fe20000010000 */
[----:B------:R-:W-:Y:S01]  /*16e0*/  ISETP.GE.AND P1, PT, R3, UR4, PT ;  /* 0x0000000403007c0c */ /* 0x000fe2000bf26270 */
[----:B-1----:R-:W-:Y:S01]  /*16f0*/  IMAD.WIDE R30, R54, 0x2, R68 ;  /* 0x00000002361e7825 */ /* 0x002fe200078e0244 */
[----:B------:R-:W-:-:S02]  /*1700*/  PRMT R90, RZ, 0x7610, R90 ;  /* 0x00007610ff5a7816 */ /* 0x000fc4000000005a */
[----:B------:R-:W-:Y:S01]  /*1710*/  PRMT R125, RZ, 0x7610, R125 ;  /* 0x00007610ff7d7816 */ /* 0x000fe2000000007d */
[----:B0-----:R-:W-:Y:S01]  /*1720*/  IMAD.WIDE R32, R54, 0x2, R66 ;  /* 0x0000000236207825 */ /* 0x001fe200078e0242 */
[----:B------:R-:W-:-:S03]  /*1730*/  PRMT R92, RZ, 0x7610, R92 ;  /* 0x00007610ff5c7816 */ /* 0x000fc6000000005c */
[C---:B------:R-:W-:Y:S01]  /*1740*/  IMAD.WIDE R34, R54.reuse, 0x2, R64 ;  /* 0x0000000236227825 */ /* 0x040fe200078e0240 */
[----:B------:R-:W-:Y:S02]  /*1750*/  PRMT R98, RZ, 0x7610, R98 ;  /* 0x00007610ff627816 */ /* 0x000fe40000000062 */
[----:B------:R-:W-:Y:S01]  /*1760*/  PRMT R94, RZ, 0x7610, R94 ;  /* 0x00007610ff5e7816 */ /* 0x000fe2000000005e */
[C---:B------:R-:W-:Y:S01]  /*1770*/  IMAD.WIDE R28, R54.reuse, 0x2, R74 ;  /* 0x00000002361c7825 */ /* 0x040fe200078e024a */
[----:B------:R-:W-:Y:S02]  /*1780*/  PRMT R100, RZ, 0x7610, R100 ;  /* 0x00007610ff647816 */ /* 0x000fe40000000064 */
[----:B------:R-:W-:Y:S01]  /*1790*/  PRMT R96, RZ, 0x7610, R96 ;  /* 0x00007610ff607816 */ /* 0x000fe20000000060 */
[C---:B------:R-:W-:Y:S01]  /*17a0*/  IMAD.WIDE R36, R54.reuse, 0x2, R70 ;  /* 0x0000000236247825 */ /* 0x040fe200078e0246 */
[----:B------:R-:W-:Y:S01]  /*17b0*/  PRMT R102, RZ, 0x7610, R102 ;  /* 0x00007610ff667816 */ /* 0x000fe20000000066 */
[----:B------:R0:W5:Y:S04]  /*17c0*/  @!P1 LDG.E.U16 R90, [R30.64] ;  /* 0x000000061e5a9981 */ /* 0x000168000c1e1500 */
[----:B------:R1:W5:Y:S04]  /*17d0*/  @!P1 LDG.E.U16 R125, [R32.64] ;  /* 0x00000006207d9981 */ /* 0x000368000c1e1500 */
[----:B------:R1:W5:Y:S01]  /*17e0*/  @!P1 LDG.E.U16 R92, [R34.64] ;  /* 0x00000006225c9981 */ /* 0x000362000c1e1500 */
[----:B0-----:R-:W-:-:S03]  /*17f0*/  IMAD.WIDE R30, R54, 0x2, R78 ;  /* 0x00000002361e7825 */ /* 0x001fc600078e024e */
[----:B------:R-:W5:Y:S01]  /*1800*/  @!P1 LDG.E.U16 R98, [R28.64] ;  /* 0x000000061c629981 */ /* 0x000f62000c1e1500 */
[----:B-1----:R-:W-:-:S03]  /*1810*/  IMAD.WIDE R32, R54, 0x2, R72 ;  /* 0x0000000236207825 */ /* 0x002fc600078e0248 */
[----:B------:R-:W5:Y:S01]  /*1820*/  @!P1 LDG.E.U16 R94, [R30.64] ;  /* 0x000000061e5e9981 */ /* 0x000f62000c1e1500 */
[----:B------:R-:W-:-:S03]  /*1830*/  IMAD.WIDE R34, R54, 0x2, R76 ;  /* 0x0000000236227825 */ /* 0x000fc600078e024c */
[----:B------:R-:W5:Y:S04]  /*1840*/  @!P1 LDG.E.U16 R100, [R32.64] ;  /* 0x0000000620649981 */ /* 0x000f68000c1e1500 */
[----:B------:R-:W5:Y:S04]  /*1850*/  @!P1 LDG.E.U16 R96, [R34.64] ;  /* 0x0000000622609981 */ /* 0x000f68000c1e1500 */
[----:B------:R-:W5:Y:S01]  /*1860*/  @!P1 LDG.E.U16 R102, [R36.64] ;  /* 0x0000000624669981 */ /* 0x000f62000c1e1500 */
[----:B------:R-:W-:-:S04]  /*1870*/  IADD3 R86, R86, -0x1, RZ ;  /* 0xffffffff56567810 */ /* 0x000fc80007ffe0ff */
[----:B------:R-:W-:Y:S01]  /*1880*/  ISETP.NE.U32.AND P0, PT, R86, RZ, PT ;  /* 0x000000ff5600720c */ /* 0x000fe20003f05070 */
[----:B------:R-:W-:Y:S01]  /*1890*/  UIADD3 UR4, UR4, -0x20, URZ ;  /* 0xffffffe004047890 */ /* 0x000fe2000fffe03f */
[----:B------:R-:W-:-:S04]  /*18a0*/  IMAD.WIDE R70, R58, 0x2, R70 ;  /* 0x000000023a467825 */ /* 0x000fc800078e0246 */
[----:B------:R-:W-:-:S04]  /*18b0*/  IMAD.WIDE R72, R58, 0x2, R72 ;  /* 0x000000023a487825 */ /* 0x000fc800078e0248 */
[----:B------:R-:W-:-:S04]  /*18c0*/  IMAD.WIDE R74, R58, 0x2, R74 ;  /* 0x000000023a4a7825 */ /* 0x000fc800078e024a */
[----:B------:R-:W-:-:S04]  /*18d0*/  IMAD.WIDE R64, R58, 0x2, R64 ;  /* 0x000000023a407825 */ /* 0x000fc800078e0240 */
[----:B------:R-:W-:-:S04]  /*18e0*/  IMAD.WIDE R76, R58, 0x2, R76 ;  /* 0x000000023a4c7825 */ /* 0x000fc800078e024c */
[----:B------:R-:W-:-:S04]  /*18f0*/  IMAD.WIDE R78, R58, 0x2, R78 ;  /* 0x000000023a4e7825 */ /* 0x000fc800078e024e */
[----:B------:R-:W-:-:S04]  /*1900*/  IMAD.WIDE R66, R58, 0x2, R66 ;  /* 0x000000023a427825 */ /* 0x000fc800078e0242 */
[----:B------:R-:W-:-:S04]  /*1910*/  IMAD.WIDE R68, R58, 0x2, R68 ;  /* 0x000000023a447825 */ /* 0x000fc800078e0244 */
[----:B------:R-:W-:Y:S01]  /*1920*/  IMAD.WIDE R62, R59, 0x2, R62 ;  /* 0x000000023b3e7825 */ /* 0x000fe200078e023e */
[----:B--2---:R-:W-:Y:S04]  /*1930*/  STS.U16 [R57], R38 ;  /* 0x0000002639007388 */ /* 0x004fe80000000400 */
[----:B---3--:R-:W-:Y:S04]  /*1940*/  STS.U16 [R57+0x200], R40 ;  /* 0x0002002839007388 */ /* 0x008fe80000000400 */
[----:B----4-:R-:W-:Y:S04]  /*1950*/  STS.U16 [R57+0x400], R42 ;  /* 0x0004002a39007388 */ /* 0x010fe80000000400 */
[----:B-----5:R-:W-:Y:S04]  /*1960*/  STS.U16 [R57+0x600], R88 ;  /* 0x0006005839007388 */ /* 0x020fe80000000400 */
[----:B------:R-:W-:Y:S04]  /*1970*/  STS.U16 [R80+0x80], R41 ;  /* 0x0000802950007388 */ /* 0x000fe80000000400 */
        /* <DEDUP_REMOVED lines=19> */
[----:B------:R-:W-:Y:S06]  /*1ab0*/  BAR.SYNC.DEFER_BLOCKING 0x0 ;  /* 0x0000000000007b1d */ /* 0x000fec0000010000 */
[----:B------:R-:W-:Y:S04]  /*1ac0*/  LDSM.16.MT88.4 R36, [R14] ;  /* 0x000000000e24783b */ /* 0x000fe80000004200 */
[----:B------:R-:W0:Y:S04]  /*1ad0*/  LDSM.16.M88.4 R28, [R56+0x800] ;  /* 0x00080000381c783b */ /* 0x000e280000000200 */
[----:B------:R-:W1:Y:S04]  /*1ae0*/  LDSM.16.M88.4 R40, [R56+0xa00] ;  /* 0x000a00003828783b */ /* 0x000e680000000200 */
[----:B------:R-:W2:Y:S01]  /*1af0*/  LDSM.16.MT88.4 R32, [R14+0x400] ;  /* 0x000400000e20783b */ /* 0x000ea20000004200 */
[C---:B0-----:R-:W-:Y:S08]  /*1b00*/  HMMA.16816.F32.BF16 R48, R36.reuse, R28, R48 ;  /* 0x0000001c2430723c */ /* 0x041ff00000041830 */
[----:B-1----:R-:W-:Y:S11]  /*1b10*/  HMMA.16816.F32.BF16 R44, R36, R40, R44 ;  /* 0x00000028242c723c */ /* 0x002ff6000004182c */
[----:B------:R-:W-:Y:S05]  /*1b20*/  @!UPT UIADD3 URZ, URZ, URZ, URZ ;  /* 0x0000003f3f3ff290 */ /* 0x000fea000fffe03f */
[C---:B--2---:R-:W-:Y:S08]  /*1b30*/  HMMA.16816.F32.BF16 R48, R32.reuse, R30, R48 ;  /* 0x0000001e2030723c */ /* 0x044ff00000041830 */
[----:B------:R-:W-:Y:S01]  /*1b40*/  HMMA.16816.F32.BF16 R44, R32, R42, R44 ;  /* 0x0000002a202c723c */ /* 0x000fe2000004182c */
[----:B------:R-:W-:Y:S07]  /*1b50*/  @P0 BRA `(.L_x_1) ;  /* 0xfffff77000000947 */ /* 0x000fee000383ffff */
[----:B------:R-:W-:-:S15]  /*1b60*/  NOP ;  /* 0x0000000000007918 */ /* 0x000fde0000000000 */
[----:B------:R-:W-:-:S01]  /*1b70*/  NOP ;  /* 0x0000000000007918 */ /* 0x000fc20000000000 */
[----:B------:R-:W-:Y:S02]  /*1b80*/  F2FP.BF16.PACK_AB R47, R47, R51 ;  /* 0x000000332f2f723e */ /* 0x000fe400000010ff */
[----:B------:R-:W-:-:S02]  /*1b90*/  F2FP.BF16.PACK_AB R46, R46, R50 ;  /* 0x000000322e2e723e */ /* 0x000fc400000010ff */
[----:B------:R-:W-:Y:S02]  /*1ba0*/  F2FP.BF16.PACK_AB R45, R45, R49 ;  /* 0x000000312d2d723e */ /* 0x000fe400000010ff */
[----:B------:R-:W-:-:S07]  /*1bb0*/  F2FP.BF16.PACK_AB R44, R44, R48 ;  /* 0x000000302c2c723e */ /* 0x000fce00000010ff */
.L_x_0:
[----:B------:R-:W-:Y:S01]  /*1bc0*/  BAR.SYNC.DEFER_BLOCKING 0x0 ;  /* 0x0000000000007b1d */ /* 0x000fe20000010000 */
[----:B------:R-:W-:Y:S01]  /*1bd0*/  ISETP.NE.U32.AND P0, PT, R4, RZ, PT ;  /* 0x000000ff0400720c */ /* 0x000fe20003f05070 */
[C---:B------:R-:W-:Y:S01]  /*1be0*/  IMAD.SHL.U32 R2, R0.reuse, 0x10, RZ ;  /* 0x0000001000027824 */ /* 0x040fe200078e00ff */
[----:B------:R-:W-:Y:S01]  /*1bf0*/  LOP3.LUT R14, R0, 0x18, RZ, 0xc0, !PT ;  /* 0x00000018000e7812 */ /* 0x000fe200078ec0ff */
[----:B------:R-:W-:Y:S01]  /*1c00*/  IMAD.SHL.U32 R3, R3, 0x4, RZ ;  /* 0x0000000403037824 */ /* 0x000fe200078e00ff */
[----:B------:R-:W-:Y:S01]  /*1c10*/  SEL R0, RZ, 0x208, !P0 ;  /* 0x00000208ff007807 */ /* 0x000fe20004000000 */
[----:B------:R-:W-:Y:S01]  /*1c20*/  IMAD R16, R12, c[0x0][0x198], RZ ;  /* 0x000066000c107a24 */ /* 0x000fe200078e02ff */
[----:B------:R-:W-:Y:S02]  /*1c30*/  LOP3.LUT R15, R2, 0x70, RZ, 0xc0, !PT ;  /* 0x00000070020f7812 */ /* 0x000fe400078ec0ff */
[----:B------:R-:W-:-:S02]  /*1c40*/  LOP3.LUT R0, R0, R3, RZ, 0x3c, !PT ;  /* 0x0000000300007212 */ /* 0x000fc400078e3cff */
[C---:B------:R-:W-:Y:S01]  /*1c50*/  ISETP.GE.AND P0, PT, R13.reuse, c[0x0][0x178], PT ;  /* 0x00005e000d007a0c */ /* 0x040fe20003f06270 */
[----:B------:R-:W-:Y:S01]  /*1c60*/  IMAD R15, R14, 0x20, R15 ;  /* 0x000000200e0f7824 */ /* 0x000fe200078e020f */
[----:B------:R-:W-:Y:S01]  /*1c70*/  LOP3.LUT R2, R0, 0x4, RZ, 0x3c, !PT ;  /* 0x0000000400027812 */ /* 0x000fe200078e3cff */
[----:B------:R-:W-:Y:S01]  /*1c80*/  IMAD R13, R13, c[0x0][0x194], RZ ;  /* 0x000065000d0d7a24 */ /* 0x000fe200078e02ff */
[C---:B------:R-:W-:Y:S01]  /*1c90*/  ISETP.LT.AND P1, PT, R5.reuse, c[0x0][0x17c], !P0 ;  /* 0x00005f0005007a0c */ /* 0x040fe20004721270 */
[----:B------:R-:W-:Y:S01]  /*1ca0*/  IMAD R15, R4, 0x4, R15 ;  /* 0x00000004040f7824 */ /* 0x000fe200078e020f */
[C---:B------:R-:W-:Y:S01]  /*1cb0*/  ISETP.LT.AND P4, PT, R6.reuse, c[0x0][0x17c], !P0 ;  /* 0x00005f0006007a0c */ /* 0x040fe20004781270 */
[----:B------:R-:W-:Y:S01]  /*1cc0*/  IMAD R5, R5, c[0x0][0x198], RZ ;  /* 0x0000660005057a24 */ /* 0x000fe200078e02ff */
[----:B------:R-:W-:Y:S01]  /*1cd0*/  LEA R18, P2, R13, c[0x0][0x170], 0x1 ;  /* 0x00005c000d127a11 */ /* 0x000fe200078408ff */
[----:B------:R-:W-:Y:S01]  /*1ce0*/  IMAD R6, R6, c[0x0][0x198], RZ ;  /* 0x0000660006067a24 */ /* 0x000fe200078e02ff */
[----:B------:R-:W-:-:S02]  /*1cf0*/  LEA.HI R15, R14, R15, RZ, 0x1f ;  /* 0x0000000f0e0f7211 */ /* 0x000fc400078ff8ff */
[----:B------:R-:W-:Y:S01]  /*1d00*/  LEA.HI.X.SX32 R20, R13, c[0x0][0x174], 0x1, P2 ;  /* 0x00005d000d147a11 */ /* 0x000fe200010f0eff */
[----:B------:R-:W-:Y:S01]  /*1d10*/  STS [R0], R44 ;  /* 0x0000002c00007388 */ /* 0x000fe20000000800 */
[C---:B------:R-:W-:Y:S01]  /*1d20*/  LOP3.LUT R3, R15.reuse, 0x4, RZ, 0x3c, !PT ;  /* 0x000000040f037812 */ /* 0x040fe200078e3cff */
[----:B------:R-:W-:Y:S01]  /*1d30*/  IMAD R13, R10, c[0x0][0x198], RZ ;  /* 0x000066000a0d7a24 */ /* 0x000fe200078e02ff */
[----:B------:R-:W-:Y:S01]  /*1d40*/  LOP3.LUT R14, R15, 0xc, RZ, 0x3c, !PT ;  /* 0x0000000c0f0e7812 */ /* 0x000fe200078e3cff */
[----:B------:R0:W-:Y:S01]  /*1d50*/  STS [R0+0x80], R45 ;  /* 0x0000802d00007388 */ /* 0x0001e20000000800 */
[----:B------:R-:W-:Y:S02]  /*1d60*/  LEA R4, P3, R6, R18, 0x1 ;  /* 0x0000001206047211 */ /* 0x000fe400078608ff */
[C---:B------:R-:W-:Y:S01]  /*1d70*/  ISETP.LT.AND P5, PT, R7.reuse, c[0x0][0x17c], !P0 ;  /* 0x00005f0007007a0c */ /* 0x040fe200047a1270 */
[----:B------:R-:W-:Y:S01]  /*1d80*/  STS [R2+0x100], R46 ;  /* 0x0001002e02007388 */ /* 0x000fe20000000800 */
[----:B------:R-:W-:-:S03]  /*1d90*/  IMAD R7, R7, c[0x0][0x198], RZ ;  /* 0x0000660007077a24 */ /* 0x000fc600078e02ff */
[----:B------:R1:W-:Y:S01]  /*1da0*/  STS [R2+0x180], R47 ;  /* 0x0001802f02007388 */ /* 0x0003e20000000800 */
[----:B0-----:R-:W-:-:S03]  /*1db0*/  LOP3.LUT R0, R15, 0x8, RZ, 0x3c, !PT ;  /* 0x000000080f007812 */ /* 0x001fc600078e3cff */
[----:B------:R-:W-:Y:S01]  /*1dc0*/  BAR.SYNC.DEFER_BLOCKING 0x0 ;  /* 0x0000000000007b1d */ /* 0x000fe20000010000 */
[----:B-1----:R-:W-:-:S05]  /*1dd0*/  LEA R2, P2, R5, R18, 0x1 ;  /* 0x0000001205027211 */ /* 0x002fca00078408ff */
[----:B------:R0:W1:Y:S04]  /*1de0*/  LDS R17, [R15] ;  /* 0x000000000f117984 */ /* 0x0000680000000800 */
[----:B------:R2:W3:Y:S04]  /*1df0*/  LDS R19, [R3] ;  /* 0x0000000003137984 */ /* 0x0004e80000000800 */
[----:B------:R4:W5:Y:S01]  /*1e00*/  LDS R21, [R0] ;  /* 0x0000000000157984 */ /* 0x0009620000000800 */
[----:B0-----:R-:W-:-:S03]  /*1e10*/  IMAD R15, R11, c[0x0][0x198], RZ ;  /* 0x000066000b0f7a24 */ /* 0x001fc600078e02ff */
[----:B------:R-:W0:Y:S01]  /*1e20*/  LDS R23, [R14] ;  /* 0x000000000e177984 */ /* 0x000e220000000800 */
[-C--:B--2---:R-:W-:Y:S02]  /*1e30*/  LEA.HI.X.SX32 R3, R5, R20.reuse, 0x1, P2 ;  /* 0x0000001405037211 */ /* 0x084fe400010f0eff */
[----:B------:R-:W-:Y:S01]  /*1e40*/  LEA.HI.X.SX32 R5, R6, R20, 0x1, P3 ;  /* 0x0000001406057211 */ /* 0x000fe200018f0eff */
[----:B----4-:R-:W-:Y:S01]  /*1e50*/  IMAD R0, R8, c[0x0][0x198], RZ ;  /* 0x0000660008007a24 */ /* 0x010fe200078e02ff */
[C---:B------:R-:W-:Y:S01]  /*1e60*/  ISETP.LT.AND P3, PT, R9.reuse, c[0x0][0x17c], !P0 ;  /* 0x00005f0009007a0c */ /* 0x040fe20004761270 */
[----:B------:R-:W-:Y:S01]  /*1e70*/  IMAD R9, R9, c[0x0][0x198], RZ ;  /* 0x0000660009097a24 */ /* 0x000fe200078e02ff */
[----:B------:R-:W-:-:S04]  /*1e80*/  LEA R6, P6, R7, R18, 0x1 ;  /* 0x0000001207067211 */ /* 0x000fc800078c08ff */
[----:B------:R-:W-:Y:S01]  /*1e90*/  LEA.HI.X.SX32 R7, R7, R20, 0x1, P6 ;  /* 0x0000001407077211 */ /* 0x000fe200030f0eff */
[----:B-1----:R1:W-:Y:S04]  /*1ea0*/  @P1 STG.E.U16 [R2.64], R17 ;  /* 0x0000001102001986 */ /* 0x0023e8000c101506 */
[----:B---3--:R2:W-:Y:S01]  /*1eb0*/  @P4 STG.E.U16 [R4.64], R19 ;  /* 0x0000001304004986 */ /* 0x0085e2000c101506 */
[----:B------:R-:W-:Y:S02]  /*1ec0*/  ISETP.LT.AND P4, PT, R8, c[0x0][0x17c], !P0 ;  /* 0x00005f0008007a0c */ /* 0x000fe40004781270 */
[-C--:B------:R-:W-:Y:S01]  /*1ed0*/  LEA R8, P6, R13, R18.reuse, 0x1 ;  /* 0x000000120d087211 */ /* 0x080fe200078c08ff */
[----:B-----5:R3:W-:Y:S01]  /*1ee0*/  @P5 STG.E.U16 [R6.64], R21 ;  /* 0x0000001506005986 */ /* 0x0207e2000c101506 */
[----:B-1----:R-:W-:-:S02]  /*1ef0*/  LEA R2, P1, R0, R18, 0x1 ;  /* 0x0000001200027211 */ /* 0x002fc400078208ff */
[----:B------:R-:W-:Y:S02]  /*1f00*/  PRMT R17, R17, 0x7632, R17 ;  /* 0x0000763211117816 */ /* 0x000fe40000000011 */
[----:B--2---:R-:W-:Y:S02]  /*1f10*/  LEA R4, P2, R9, R18, 0x1 ;  /* 0x0000001209047211 */ /* 0x004fe400078408ff */
[----:B------:R-:W-:Y:S02]  /*1f20*/  LEA.HI.X.SX32 R3, R0, R20, 0x1, P1 ;  /* 0x0000001400037211 */ /* 0x000fe400008f0eff */
[----:B------:R-:W-:Y:S02]  /*1f30*/  LEA R14, P1, R15, R18, 0x1 ;  /* 0x000000120f0e7211 */ /* 0x000fe400078208ff */
[----:B------:R-:W-:Y:S01]  /*1f40*/  LEA.HI.X.SX32 R5, R9, R20, 0x1, P2 ;  /* 0x0000001409057211 */ /* 0x000fe200010f0eff */
[----:B0-----:R0:W-:Y:S01]  /*1f50*/  @P4 STG.E.U16 [R2.64], R23 ;  /* 0x0000001702004986 */ /* 0x0011e2000c101506 */
[----:B------:R-:W-:-:S02]  /*1f60*/  ISETP.LT.AND P2, PT, R10, c[0x0][0x17c], !P0 ;  /* 0x00005f000a007a0c */ /* 0x000fc40004741270 */
[-C--:B------:R-:W-:Y:S01]  /*1f70*/  LEA.HI.X.SX32 R15, R15, R20.reuse, 0x1, P1 ;  /* 0x000000140f0f7211 */ /* 0x080fe200008f0eff */
[----:B------:R0:W-:Y:S01]  /*1f80*/  @P3 STG.E.U16 [R4.64], R17 ;  /* 0x0000001104003986 */ /* 0x0001e2000c101506 */
[----:B------:R-:W-:Y:S02]  /*1f90*/  ISETP.LT.AND P1, PT, R11, c[0x0][0x17c], !P0 ;  /* 0x00005f000b007a0c */ /* 0x000fe40004721270 */
[----:B------:R-:W-:Y:S02]  /*1fa0*/  ISETP.LT.AND P0, PT, R12, c[0x0][0x17c], !P0 ;  /* 0x00005f000c007a0c */ /* 0x000fe40004701270 */
[----:B------:R-:W-:Y:S02]  /*1fb0*/  LEA.HI.X.SX32 R9, R13, R20, 0x1, P6 ;  /* 0x000000140d097211 */ /* 0x000fe400030f0eff */
[----:B------:R-:W-:Y:S02]  /*1fc0*/  PRMT R19, R19, 0x7632, R19 ;  /* 0x0000763213137816 */ /* 0x000fe40000000013 */
[----:B---3--:R-:W-:-:S02]  /*1fd0*/  PRMT R7, R21, 0x7632, R7 ;  /* 0x0000763215077816 */ /* 0x008fc40000000007 */
[C---:B------:R-:W-:Y:S01]  /*1fe0*/  LEA R10, P6, R16.reuse, R18, 0x1 ;  /* 0x00000012100a7211 */ /* 0x040fe200078c08ff */
[----:B------:R0:W-:Y:S03]  /*1ff0*/  @P2 STG.E.U16 [R8.64], R19 ;  /* 0x0000001308002986 */ /* 0x0001e6000c101506 */
[----:B------:R-:W-:Y:S01]  /*2000*/  LEA.HI.X.SX32 R11, R16, R20, 0x1, P6 ;  /* 0x00000014100b7211 */ /* 0x000fe200030f0eff */
[----:B------:R0:W-:Y:S01]  /*2010*/  @P1 STG.E.U16 [R14.64], R7 ;  /* 0x000000070e001986 */ /* 0x0001e2000c101506 */
[----:B------:R-:W-:Y:S07]  /*2020*/  @!P0 EXIT ;  /* 0x000000000000894d */ /* 0x000fee0003800000 */
[----:B0-----:R-:W-:-:S05]  /*2030*/  PRMT R5, R23, 0x7632, R5 ;  /* 0x0000763217057816 */ /* 0x001fca0000000005 */
[----:B------:R-:W-:Y:S01]  /*2040*/  STG.E.U16 [R10.64], R5 ;  /* 0x000000050a007986 */ /* 0x000fe2000c101506 */
[----:B------:R-:W-:Y:S05]  /*2050*/  EXIT ;  /* 0x000000000000794d */ /* 0x000fea0003800000 */
.L_x_2:
[----:B------:R-:W-:-:S00]  /*2060*/  BRA `(.L_x_2) ;  /* 0xfffffff000007947 */ /* 0x000fc0000383ffff */
[----:B------:R-:W-:-:S00]  /*2070*/  NOP ;  /* 0x0000000000007918 */ /* 0x000fc00000000000 */
        /* <DEDUP_REMOVED lines=8> */
.L_x_3:


//--------------------- .nv.shared.matmul_kernel  --------------------------
	.section	.nv.shared.matmul_kernel,"aw",@nobits
	.sectionflags	@""
	.align	16
